//
// Generated by NVIDIA NVVM Compiler
//
// Compiler Build ID: CL-36424714
// Cuda compilation tools, release 13.0, V13.0.88
// Based on NVVM 20.0.0
//

.version 9.0
.target sm_100
.address_size 64

	// .globl	_Z20multi_head_attentionPfS_S_S_S_S_
// _ZZ19flash_attn_kernel_2PfS_S_S_S_S_E8k_shared has been demoted
// _ZZ19flash_attn_kernel_2PfS_S_S_S_S_E8v_shared has been demoted
// _ZZ19flash_attn_kernel_2PfS_S_S_S_S_E8q_shared has been demoted
// _ZZ19flash_attn_kernel_2PfS_S_S_S_S_E8o_shared has been demoted
// _ZZ19flash_attn_kernel_2PfS_S_S_S_S_E8l_shared has been demoted
// _ZZ19flash_attn_kernel_2PfS_S_S_S_S_E8m_shared has been demoted
// _ZZ19flash_attn_kernel_2PfS_S_S_S_S_E8s_shared has been demoted

.visible .entry _Z20multi_head_attentionPfS_S_S_S_S_(
	.param .u64 .ptr .align 1 _Z20multi_head_attentionPfS_S_S_S_S__param_0,
	.param .u64 .ptr .align 1 _Z20multi_head_attentionPfS_S_S_S_S__param_1,
	.param .u64 .ptr .align 1 _Z20multi_head_attentionPfS_S_S_S_S__param_2,
	.param .u64 .ptr .align 1 _Z20multi_head_attentionPfS_S_S_S_S__param_3,
	.param .u64 .ptr .align 1 _Z20multi_head_attentionPfS_S_S_S_S__param_4,
	.param .u64 .ptr .align 1 _Z20multi_head_attentionPfS_S_S_S_S__param_5
)
{
	.reg .pred 	%p<24>;
	.reg .b32 	%r<107>;
	.reg .b32 	%f<247>;
	.reg .b64 	%rd<64>;

	ld.param.u64 	%rd24, [_Z20multi_head_attentionPfS_S_S_S_S__param_0];
	ld.param.u64 	%rd25, [_Z20multi_head_attentionPfS_S_S_S_S__param_1];
	ld.param.u64 	%rd26, [_Z20multi_head_attentionPfS_S_S_S_S__param_3];
	ld.param.u64 	%rd27, [_Z20multi_head_attentionPfS_S_S_S_S__param_4];
	ld.param.u64 	%rd23, [_Z20multi_head_attentionPfS_S_S_S_S__param_5];
	cvta.to.global.u64 	%rd28, %rd25;
	cvta.to.global.u64 	%rd29, %rd24;
	cvta.to.global.u64 	%rd30, %rd26;
	cvta.to.global.u64 	%rd1, %rd27;
	mov.u32 	%r20, %ctaid.y;
	shl.b32 	%r21, %r20, 19;
	mov.u32 	%r22, %ctaid.x;
	shl.b32 	%r23, %r22, 16;
	add.s32 	%r24, %r21, %r23;
	shl.b32 	%r25, %r20, 23;
	shl.b32 	%r26, %r22, 20;
	add.s32 	%r1, %r25, %r26;
	cvt.s64.s32 	%rd2, %r24;
	cvt.s64.s32 	%rd3, %r1;
	mul.wide.s32 	%rd31, %r1, 4;
	add.s64 	%rd4, %rd30, %rd31;
	mov.u32 	%r2, %tid.x;
	shl.b32 	%r3, %r2, 10;
	mul.wide.u32 	%rd32, %r2, 256;
	mul.wide.s32 	%rd33, %r24, 4;
	or.b64  	%rd34, %rd32, %rd33;
	add.s64 	%rd35, %rd34, %rd29;
	add.s64 	%rd5, %rd35, 16;
	add.s64 	%rd36, %rd33, %rd28;
	add.s64 	%rd6, %rd36, 16;
	mov.b32 	%r100, 0;
$L__BB0_1:
	mul.wide.u32 	%rd37, %r100, 256;
	add.s64 	%rd60, %rd6, %rd37;
	mov.b32 	%r101, 0;
	mov.f32 	%f244, 0f00000000;
	mov.u64 	%rd61, %rd5;
$L__BB0_2:
	ld.global.f32 	%f8, [%rd61+-16];
	ld.global.f32 	%f9, [%rd60+-16];
	fma.rn.f32 	%f10, %f8, %f9, %f244;
	ld.global.f32 	%f11, [%rd61+-12];
	ld.global.f32 	%f12, [%rd60+-12];
	fma.rn.f32 	%f13, %f11, %f12, %f10;
	ld.global.f32 	%f14, [%rd61+-8];
	ld.global.f32 	%f15, [%rd60+-8];
	fma.rn.f32 	%f16, %f14, %f15, %f13;
	ld.global.f32 	%f17, [%rd61+-4];
	ld.global.f32 	%f18, [%rd60+-4];
	fma.rn.f32 	%f19, %f17, %f18, %f16;
	ld.global.f32 	%f20, [%rd61];
	ld.global.f32 	%f21, [%rd60];
	fma.rn.f32 	%f22, %f20, %f21, %f19;
	ld.global.f32 	%f23, [%rd61+4];
	ld.global.f32 	%f24, [%rd60+4];
	fma.rn.f32 	%f25, %f23, %f24, %f22;
	ld.global.f32 	%f26, [%rd61+8];
	ld.global.f32 	%f27, [%rd60+8];
	fma.rn.f32 	%f28, %f26, %f27, %f25;
	ld.global.f32 	%f29, [%rd61+12];
	ld.global.f32 	%f30, [%rd60+12];
	fma.rn.f32 	%f244, %f29, %f30, %f28;
	add.s32 	%r101, %r101, 8;
	add.s64 	%rd61, %rd61, 32;
	add.s64 	%rd60, %rd60, 32;
	setp.ne.s32 	%p1, %r101, 64;
	@%p1 bra 	$L__BB0_2;
	mul.f32 	%f31, %f244, 0f3E000000;
	add.s32 	%r28, %r3, %r100;
	mul.wide.u32 	%rd38, %r28, 4;
	add.s64 	%rd39, %rd4, %rd38;
	st.global.f32 	[%rd39], %f31;
	add.s32 	%r100, %r100, 1;
	setp.ne.s32 	%p2, %r100, 1024;
	@%p2 bra 	$L__BB0_1;
	bar.sync 	0;
	mov.b32 	%r102, 0;
$L__BB0_5:
	setp.le.u32 	%p3, %r102, %r2;
	add.s32 	%r30, %r3, %r102;
	mul.wide.u32 	%rd40, %r30, 4;
	add.s64 	%rd12, %rd4, %rd40;
	@%p3 bra 	$L__BB0_7;
	mov.b32 	%r31, -8388608;
	st.global.u32 	[%rd12], %r31;
$L__BB0_7:
	setp.lt.u32 	%p4, %r102, %r2;
	@%p4 bra 	$L__BB0_9;
	mov.b32 	%r32, -8388608;
	st.global.u32 	[%rd12+4], %r32;
$L__BB0_9:
	add.s32 	%r33, %r102, 2;
	setp.le.u32 	%p5, %r33, %r2;
	@%p5 bra 	$L__BB0_11;
	mov.b32 	%r34, -8388608;
	st.global.u32 	[%rd12+8], %r34;
$L__BB0_11:
	add.s32 	%r35, %r102, 3;
	setp.le.u32 	%p6, %r35, %r2;
	@%p6 bra 	$L__BB0_13;
	mov.b32 	%r36, -8388608;
	st.global.u32 	[%rd12+12], %r36;
$L__BB0_13:
	add.s32 	%r37, %r102, 4;
	setp.le.u32 	%p7, %r37, %r2;
	@%p7 bra 	$L__BB0_15;
	mov.b32 	%r38, -8388608;
	st.global.u32 	[%rd12+16], %r38;
$L__BB0_15:
	add.s32 	%r39, %r102, 5;
	setp.le.u32 	%p8, %r39, %r2;
	@%p8 bra 	$L__BB0_17;
	mov.b32 	%r40, -8388608;
	st.global.u32 	[%rd12+20], %r40;
$L__BB0_17:
	add.s32 	%r41, %r102, 6;
	setp.le.u32 	%p9, %r41, %r2;
	@%p9 bra 	$L__BB0_19;
	mov.b32 	%r42, -8388608;
	st.global.u32 	[%rd12+24], %r42;
$L__BB0_19:
	add.s32 	%r43, %r102, 7;
	setp.le.u32 	%p10, %r43, %r2;
	@%p10 bra 	$L__BB0_21;
	mov.b32 	%r44, -8388608;
	st.global.u32 	[%rd12+28], %r44;
$L__BB0_21:
	add.s32 	%r45, %r102, 8;
	setp.le.u32 	%p11, %r45, %r2;
	@%p11 bra 	$L__BB0_23;
	mov.b32 	%r46, -8388608;
	st.global.u32 	[%rd12+32], %r46;
$L__BB0_23:
	add.s32 	%r47, %r102, 9;
	setp.le.u32 	%p12, %r47, %r2;
	@%p12 bra 	$L__BB0_25;
	mov.b32 	%r48, -8388608;
	st.global.u32 	[%rd12+36], %r48;
$L__BB0_25:
	add.s32 	%r49, %r102, 10;
	setp.le.u32 	%p13, %r49, %r2;
	@%p13 bra 	$L__BB0_27;
	mov.b32 	%r50, -8388608;
	st.global.u32 	[%rd12+40], %r50;
$L__BB0_27:
	add.s32 	%r51, %r102, 11;
	setp.le.u32 	%p14, %r51, %r2;
	@%p14 bra 	$L__BB0_29;
	mov.b32 	%r52, -8388608;
	st.global.u32 	[%rd12+44], %r52;
$L__BB0_29:
	add.s32 	%r53, %r102, 12;
	setp.le.u32 	%p15, %r53, %r2;
	@%p15 bra 	$L__BB0_31;
	mov.b32 	%r54, -8388608;
	st.global.u32 	[%rd12+48], %r54;
$L__BB0_31:
	add.s32 	%r55, %r102, 13;
	setp.le.u32 	%p16, %r55, %r2;
	@%p16 bra 	$L__BB0_33;
	mov.b32 	%r56, -8388608;
	st.global.u32 	[%rd12+52], %r56;
$L__BB0_33:
	add.s32 	%r57, %r102, 14;
	setp.le.u32 	%p17, %r57, %r2;
	@%p17 bra 	$L__BB0_35;
	mov.b32 	%r58, -8388608;
	st.global.u32 	[%rd12+56], %r58;
$L__BB0_35:
	add.s32 	%r59, %r102, 15;
	setp.le.u32 	%p18, %r59, %r2;
	@%p18 bra 	$L__BB0_37;
	mov.b32 	%r60, -8388608;
	st.global.u32 	[%rd12+60], %r60;
$L__BB0_37:
	add.s32 	%r102, %r102, 16;
	setp.ne.s32 	%p19, %r102, 1024;
	@%p19 bra 	$L__BB0_5;
	mov.b32 	%r103, 0;
	mov.f32 	%f245, 0f00000000;
$L__BB0_39:
	add.s32 	%r62, %r3, %r103;
	mul.wide.u32 	%rd41, %r62, 4;
	add.s64 	%rd42, %rd4, %rd41;
	ld.global.f32 	%f33, [%rd42];
	fma.rn.f32 	%f34, %f33, 0f3BBB989D, 0f3F000000;
	cvt.sat.f32.f32 	%f35, %f34;
	mov.f32 	%f36, 0f4B400001;
	mov.f32 	%f37, 0f437C0000;
	fma.rm.f32 	%f38, %f35, %f37, %f36;
	add.f32 	%f39, %f38, 0fCB40007F;
	neg.f32 	%f40, %f39;
	fma.rn.f32 	%f41, %f33, 0f3FB8AA3B, %f40;
	fma.rn.f32 	%f42, %f33, 0f32A57060, %f41;
	mov.b32 	%r63, %f38;
	shl.b32 	%r64, %r63, 23;
	mov.b32 	%f43, %r64;
	ex2.approx.ftz.f32 	%f44, %f42;
	fma.rn.f32 	%f45, %f44, %f43, %f245;
	ld.global.f32 	%f46, [%rd42+4];
	fma.rn.f32 	%f47, %f46, 0f3BBB989D, 0f3F000000;
	cvt.sat.f32.f32 	%f48, %f47;
	fma.rm.f32 	%f49, %f48, %f37, %f36;
	add.f32 	%f50, %f49, 0fCB40007F;
	neg.f32 	%f51, %f50;
	fma.rn.f32 	%f52, %f46, 0f3FB8AA3B, %f51;
	fma.rn.f32 	%f53, %f46, 0f32A57060, %f52;
	mov.b32 	%r65, %f49;
	shl.b32 	%r66, %r65, 23;
	mov.b32 	%f54, %r66;
	ex2.approx.ftz.f32 	%f55, %f53;
	fma.rn.f32 	%f56, %f55, %f54, %f45;
	ld.global.f32 	%f57, [%rd42+8];
	fma.rn.f32 	%f58, %f57, 0f3BBB989D, 0f3F000000;
	cvt.sat.f32.f32 	%f59, %f58;
	fma.rm.f32 	%f60, %f59, %f37, %f36;
	add.f32 	%f61, %f60, 0fCB40007F;
	neg.f32 	%f62, %f61;
	fma.rn.f32 	%f63, %f57, 0f3FB8AA3B, %f62;
	fma.rn.f32 	%f64, %f57, 0f32A57060, %f63;
	mov.b32 	%r67, %f60;
	shl.b32 	%r68, %r67, 23;
	mov.b32 	%f65, %r68;
	ex2.approx.ftz.f32 	%f66, %f64;
	fma.rn.f32 	%f67, %f66, %f65, %f56;
	ld.global.f32 	%f68, [%rd42+12];
	fma.rn.f32 	%f69, %f68, 0f3BBB989D, 0f3F000000;
	cvt.sat.f32.f32 	%f70, %f69;
	fma.rm.f32 	%f71, %f70, %f37, %f36;
	add.f32 	%f72, %f71, 0fCB40007F;
	neg.f32 	%f73, %f72;
	fma.rn.f32 	%f74, %f68, 0f3FB8AA3B, %f73;
	fma.rn.f32 	%f75, %f68, 0f32A57060, %f74;
	mov.b32 	%r69, %f71;
	shl.b32 	%r70, %r69, 23;
	mov.b32 	%f76, %r70;
	ex2.approx.ftz.f32 	%f77, %f75;
	fma.rn.f32 	%f78, %f77, %f76, %f67;
	ld.global.f32 	%f79, [%rd42+16];
	fma.rn.f32 	%f80, %f79, 0f3BBB989D, 0f3F000000;
	cvt.sat.f32.f32 	%f81, %f80;
	fma.rm.f32 	%f82, %f81, %f37, %f36;
	add.f32 	%f83, %f82, 0fCB40007F;
	neg.f32 	%f84, %f83;
	fma.rn.f32 	%f85, %f79, 0f3FB8AA3B, %f84;
	fma.rn.f32 	%f86, %f79, 0f32A57060, %f85;
	mov.b32 	%r71, %f82;
	shl.b32 	%r72, %r71, 23;
	mov.b32 	%f87, %r72;
	ex2.approx.ftz.f32 	%f88, %f86;
	fma.rn.f32 	%f89, %f88, %f87, %f78;
	ld.global.f32 	%f90, [%rd42+20];
	fma.rn.f32 	%f91, %f90, 0f3BBB989D, 0f3F000000;
	cvt.sat.f32.f32 	%f92, %f91;
	fma.rm.f32 	%f93, %f92, %f37, %f36;
	add.f32 	%f94, %f93, 0fCB40007F;
	neg.f32 	%f95, %f94;
	fma.rn.f32 	%f96, %f90, 0f3FB8AA3B, %f95;
	fma.rn.f32 	%f97, %f90, 0f32A57060, %f96;
	mov.b32 	%r73, %f93;
	shl.b32 	%r74, %r73, 23;
	mov.b32 	%f98, %r74;
	ex2.approx.ftz.f32 	%f99, %f97;
	fma.rn.f32 	%f100, %f99, %f98, %f89;
	ld.global.f32 	%f101, [%rd42+24];
	fma.rn.f32 	%f102, %f101, 0f3BBB989D, 0f3F000000;
	cvt.sat.f32.f32 	%f103, %f102;
	fma.rm.f32 	%f104, %f103, %f37, %f36;
	add.f32 	%f105, %f104, 0fCB40007F;
	neg.f32 	%f106, %f105;
	fma.rn.f32 	%f107, %f101, 0f3FB8AA3B, %f106;
	fma.rn.f32 	%f108, %f101, 0f32A57060, %f107;
	mov.b32 	%r75, %f104;
	shl.b32 	%r76, %r75, 23;
	mov.b32 	%f109, %r76;
	ex2.approx.ftz.f32 	%f110, %f108;
	fma.rn.f32 	%f111, %f110, %f109, %f100;
	ld.global.f32 	%f112, [%rd42+28];
	fma.rn.f32 	%f113, %f112, 0f3BBB989D, 0f3F000000;
	cvt.sat.f32.f32 	%f114, %f113;
	fma.rm.f32 	%f115, %f114, %f37, %f36;
	add.f32 	%f116, %f115, 0fCB40007F;
	neg.f32 	%f117, %f116;
	fma.rn.f32 	%f118, %f112, 0f3FB8AA3B, %f117;
	fma.rn.f32 	%f119, %f112, 0f32A57060, %f118;
	mov.b32 	%r77, %f115;
	shl.b32 	%r78, %r77, 23;
	mov.b32 	%f120, %r78;
	ex2.approx.ftz.f32 	%f121, %f119;
	fma.rn.f32 	%f245, %f121, %f120, %f111;
	add.s32 	%r103, %r103, 8;
	setp.ne.s32 	%p20, %r103, 1024;
	@%p20 bra 	$L__BB0_39;
	bar.sync 	0;
	shl.b64 	%rd43, %rd3, 2;
	add.s64 	%rd13, %rd1, %rd43;
	mov.b32 	%r104, 0;
$L__BB0_41:
	add.s32 	%r80, %r3, %r104;
	mul.wide.u32 	%rd44, %r80, 4;
	add.s64 	%rd45, %rd4, %rd44;
	ld.global.f32 	%f122, [%rd45];
	fma.rn.f32 	%f123, %f122, 0f3BBB989D, 0f3F000000;
	cvt.sat.f32.f32 	%f124, %f123;
	mov.f32 	%f125, 0f4B400001;
	mov.f32 	%f126, 0f437C0000;
	fma.rm.f32 	%f127, %f124, %f126, %f125;
	add.f32 	%f128, %f127, 0fCB40007F;
	neg.f32 	%f129, %f128;
	fma.rn.f32 	%f130, %f122, 0f3FB8AA3B, %f129;
	fma.rn.f32 	%f131, %f122, 0f32A57060, %f130;
	mov.b32 	%r81, %f127;
	shl.b32 	%r82, %r81, 23;
	mov.b32 	%f132, %r82;
	ex2.approx.ftz.f32 	%f133, %f131;
	mul.f32 	%f134, %f133, %f132;
	div.rn.f32 	%f135, %f134, %f245;
	add.s64 	%rd46, %rd13, %rd44;
	st.global.f32 	[%rd46], %f135;
	ld.global.f32 	%f136, [%rd45+4];
	fma.rn.f32 	%f137, %f136, 0f3BBB989D, 0f3F000000;
	cvt.sat.f32.f32 	%f138, %f137;
	fma.rm.f32 	%f139, %f138, %f126, %f125;
	add.f32 	%f140, %f139, 0fCB40007F;
	neg.f32 	%f141, %f140;
	fma.rn.f32 	%f142, %f136, 0f3FB8AA3B, %f141;
	fma.rn.f32 	%f143, %f136, 0f32A57060, %f142;
	mov.b32 	%r83, %f139;
	shl.b32 	%r84, %r83, 23;
	mov.b32 	%f144, %r84;
	ex2.approx.ftz.f32 	%f145, %f143;
	mul.f32 	%f146, %f145, %f144;
	div.rn.f32 	%f147, %f146, %f245;
	st.global.f32 	[%rd46+4], %f147;
	ld.global.f32 	%f148, [%rd45+8];
	fma.rn.f32 	%f149, %f148, 0f3BBB989D, 0f3F000000;
	cvt.sat.f32.f32 	%f150, %f149;
	fma.rm.f32 	%f151, %f150, %f126, %f125;
	add.f32 	%f152, %f151, 0fCB40007F;
	neg.f32 	%f153, %f152;
	fma.rn.f32 	%f154, %f148, 0f3FB8AA3B, %f153;
	fma.rn.f32 	%f155, %f148, 0f32A57060, %f154;
	mov.b32 	%r85, %f151;
	shl.b32 	%r86, %r85, 23;
	mov.b32 	%f156, %r86;
	ex2.approx.ftz.f32 	%f157, %f155;
	mul.f32 	%f158, %f157, %f156;
	div.rn.f32 	%f159, %f158, %f245;
	st.global.f32 	[%rd46+8], %f159;
	ld.global.f32 	%f160, [%rd45+12];
	fma.rn.f32 	%f161, %f160, 0f3BBB989D, 0f3F000000;
	cvt.sat.f32.f32 	%f162, %f161;
	fma.rm.f32 	%f163, %f162, %f126, %f125;
	add.f32 	%f164, %f163, 0fCB40007F;
	neg.f32 	%f165, %f164;
	fma.rn.f32 	%f166, %f160, 0f3FB8AA3B, %f165;
	fma.rn.f32 	%f167, %f160, 0f32A57060, %f166;
	mov.b32 	%r87, %f163;
	shl.b32 	%r88, %r87, 23;
	mov.b32 	%f168, %r88;
	ex2.approx.ftz.f32 	%f169, %f167;
	mul.f32 	%f170, %f169, %f168;
	div.rn.f32 	%f171, %f170, %f245;
	st.global.f32 	[%rd46+12], %f171;
	ld.global.f32 	%f172, [%rd45+16];
	fma.rn.f32 	%f173, %f172, 0f3BBB989D, 0f3F000000;
	cvt.sat.f32.f32 	%f174, %f173;
	fma.rm.f32 	%f175, %f174, %f126, %f125;
	add.f32 	%f176, %f175, 0fCB40007F;
	neg.f32 	%f177, %f176;
	fma.rn.f32 	%f178, %f172, 0f3FB8AA3B, %f177;
	fma.rn.f32 	%f179, %f172, 0f32A57060, %f178;
	mov.b32 	%r89, %f175;
	shl.b32 	%r90, %r89, 23;
	mov.b32 	%f180, %r90;
	ex2.approx.ftz.f32 	%f181, %f179;
	mul.f32 	%f182, %f181, %f180;
	div.rn.f32 	%f183, %f182, %f245;
	st.global.f32 	[%rd46+16], %f183;
	ld.global.f32 	%f184, [%rd45+20];
	fma.rn.f32 	%f185, %f184, 0f3BBB989D, 0f3F000000;
	cvt.sat.f32.f32 	%f186, %f185;
	fma.rm.f32 	%f187, %f186, %f126, %f125;
	add.f32 	%f188, %f187, 0fCB40007F;
	neg.f32 	%f189, %f188;
	fma.rn.f32 	%f190, %f184, 0f3FB8AA3B, %f189;
	fma.rn.f32 	%f191, %f184, 0f32A57060, %f190;
	mov.b32 	%r91, %f187;
	shl.b32 	%r92, %r91, 23;
	mov.b32 	%f192, %r92;
	ex2.approx.ftz.f32 	%f193, %f191;
	mul.f32 	%f194, %f193, %f192;
	div.rn.f32 	%f195, %f194, %f245;
	st.global.f32 	[%rd46+20], %f195;
	ld.global.f32 	%f196, [%rd45+24];
	fma.rn.f32 	%f197, %f196, 0f3BBB989D, 0f3F000000;
	cvt.sat.f32.f32 	%f198, %f197;
	fma.rm.f32 	%f199, %f198, %f126, %f125;
	add.f32 	%f200, %f199, 0fCB40007F;
	neg.f32 	%f201, %f200;
	fma.rn.f32 	%f202, %f196, 0f3FB8AA3B, %f201;
	fma.rn.f32 	%f203, %f196, 0f32A57060, %f202;
	mov.b32 	%r93, %f199;
	shl.b32 	%r94, %r93, 23;
	mov.b32 	%f204, %r94;
	ex2.approx.ftz.f32 	%f205, %f203;
	mul.f32 	%f206, %f205, %f204;
	div.rn.f32 	%f207, %f206, %f245;
	st.global.f32 	[%rd46+24], %f207;
	ld.global.f32 	%f208, [%rd45+28];
	fma.rn.f32 	%f209, %f208, 0f3BBB989D, 0f3F000000;
	cvt.sat.f32.f32 	%f210, %f209;
	fma.rm.f32 	%f211, %f210, %f126, %f125;
	add.f32 	%f212, %f211, 0fCB40007F;
	neg.f32 	%f213, %f212;
	fma.rn.f32 	%f214, %f208, 0f3FB8AA3B, %f213;
	fma.rn.f32 	%f215, %f208, 0f32A57060, %f214;
	mov.b32 	%r95, %f211;
	shl.b32 	%r96, %r95, 23;
	mov.b32 	%f216, %r96;
	ex2.approx.ftz.f32 	%f217, %f215;
	mul.f32 	%f218, %f217, %f216;
	div.rn.f32 	%f219, %f218, %f245;
	st.global.f32 	[%rd46+28], %f219;
	add.s32 	%r104, %r104, 8;
	setp.ne.s32 	%p21, %r104, 1024;
	@%p21 bra 	$L__BB0_41;
	ld.param.u64 	%rd59, [_Z20multi_head_attentionPfS_S_S_S_S__param_2];
	bar.sync 	0;
	mul.wide.u32 	%rd47, %r2, 4096;
	add.s64 	%rd49, %rd47, %rd31;
	add.s64 	%rd50, %rd49, %rd1;
	add.s64 	%rd14, %rd50, 16;
	cvta.to.global.u64 	%rd51, %rd59;
	add.s64 	%rd15, %rd51, 1024;
	shl.b32 	%r14, %r2, 6;
	cvta.to.global.u64 	%rd16, %rd23;
	mov.b32 	%r105, 0;
$L__BB0_43:
	cvt.u64.u32 	%rd52, %r105;
	add.s64 	%rd53, %rd2, %rd52;
	shl.b64 	%rd54, %rd53, 2;
	add.s64 	%rd62, %rd15, %rd54;
	mov.f32 	%f246, 0f00000000;
	mov.b32 	%r106, 0;
	mov.u64 	%rd63, %rd14;
$L__BB0_44:
	ld.global.f32 	%f221, [%rd63+-16];
	ld.global.f32 	%f222, [%rd62+-1024];
	fma.rn.f32 	%f223, %f221, %f222, %f246;
	ld.global.f32 	%f224, [%rd63+-12];
	ld.global.f32 	%f225, [%rd62+-768];
	fma.rn.f32 	%f226, %f224, %f225, %f223;
	ld.global.f32 	%f227, [%rd63+-8];
	ld.global.f32 	%f228, [%rd62+-512];
	fma.rn.f32 	%f229, %f227, %f228, %f226;
	ld.global.f32 	%f230, [%rd63+-4];
	ld.global.f32 	%f231, [%rd62+-256];
	fma.rn.f32 	%f232, %f230, %f231, %f229;
	ld.global.f32 	%f233, [%rd63];
	ld.global.f32 	%f234, [%rd62];
	fma.rn.f32 	%f235, %f233, %f234, %f232;
	ld.global.f32 	%f236, [%rd63+4];
	ld.global.f32 	%f237, [%rd62+256];
	fma.rn.f32 	%f238, %f236, %f237, %f235;
	ld.global.f32 	%f239, [%rd63+8];
	ld.global.f32 	%f240, [%rd62+512];
	fma.rn.f32 	%f241, %f239, %f240, %f238;
	ld.global.f32 	%f242, [%rd63+12];
	ld.global.f32 	%f243, [%rd62+768];
	fma.rn.f32 	%f246, %f242, %f243, %f241;
	add.s32 	%r106, %r106, 8;
	add.s64 	%rd63, %rd63, 32;
	add.s64 	%rd62, %rd62, 2048;
	setp.ne.s32 	%p22, %r106, 1024;
	@%p22 bra 	$L__BB0_44;
	add.s32 	%r99, %r14, %r105;
	cvt.u64.u32 	%rd55, %r99;
	add.s64 	%rd56, %rd55, %rd2;
	shl.b64 	%rd57, %rd56, 2;
	add.s64 	%rd58, %rd16, %rd57;
	st.global.f32 	[%rd58], %f246;
	add.s32 	%r105, %r105, 1;
	setp.ne.s32 	%p23, %r105, 64;
	@%p23 bra 	$L__BB0_43;
	ret;

}
	// .globl	_Z19flash_attn_kernel_2PfS_S_S_S_S_
.visible .entry _Z19flash_attn_kernel_2PfS_S_S_S_S_(
	.param .u64 .ptr .align 1 _Z19flash_attn_kernel_2PfS_S_S_S_S__param_0,
	.param .u64 .ptr .align 1 _Z19flash_attn_kernel_2PfS_S_S_S_S__param_1,
	.param .u64 .ptr .align 1 _Z19flash_attn_kernel_2PfS_S_S_S_S__param_2,
	.param .u64 .ptr .align 1 _Z19flash_attn_kernel_2PfS_S_S_S_S__param_3,
	.param .u64 .ptr .align 1 _Z19flash_attn_kernel_2PfS_S_S_S_S__param_4,
	.param .u64 .ptr .align 1 _Z19flash_attn_kernel_2PfS_S_S_S_S__param_5
)
{
	.reg .pred 	%p<21>;
	.reg .b32 	%r<193>;
	.reg .b32 	%f<634>;
	.reg .b64 	%rd<64>;
	// demoted variable
	.shared .align 4 .b8 _ZZ19flash_attn_kernel_2PfS_S_S_S_S_E8k_shared[8192];
	// demoted variable
	.shared .align 4 .b8 _ZZ19flash_attn_kernel_2PfS_S_S_S_S_E8v_shared[8192];
	// demoted variable
	.shared .align 4 .b8 _ZZ19flash_attn_kernel_2PfS_S_S_S_S_E8q_shared[8192];
	// demoted variable
	.shared .align 4 .b8 _ZZ19flash_attn_kernel_2PfS_S_S_S_S_E8o_shared[8192];
	// demoted variable
	.shared .align 4 .b8 _ZZ19flash_attn_kernel_2PfS_S_S_S_S_E8l_shared[128];
	// demoted variable
	.shared .align 4 .b8 _ZZ19flash_attn_kernel_2PfS_S_S_S_S_E8m_shared[128];
	// demoted variable
	.shared .align 4 .b8 _ZZ19flash_attn_kernel_2PfS_S_S_S_S_E8s_shared[4096];
	ld.param.u64 	%rd21, [_Z19flash_attn_kernel_2PfS_S_S_S_S__param_0];
	ld.param.u64 	%rd22, [_Z19flash_attn_kernel_2PfS_S_S_S_S__param_1];
	ld.param.u64 	%rd23, [_Z19flash_attn_kernel_2PfS_S_S_S_S__param_2];
	ld.param.u64 	%rd18, [_Z19flash_attn_kernel_2PfS_S_S_S_S__param_3];
	ld.param.u64 	%rd19, [_Z19flash_attn_kernel_2PfS_S_S_S_S__param_4];
	ld.param.u64 	%rd20, [_Z19flash_attn_kernel_2PfS_S_S_S_S__param_5];
	cvta.to.global.u64 	%rd1, %rd21;
	cvta.to.global.u64 	%rd24, %rd22;
	cvta.to.global.u64 	%rd25, %rd23;
	cvta.to.global.u64 	%rd26, %rd18;
	cvta.to.global.u64 	%rd2, %rd19;
	mov.u32 	%r29, %ctaid.y;
	shl.b32 	%r30, %r29, 16;
	mov.u32 	%r31, %ctaid.x;
	shl.b32 	%r32, %r31, 11;
	add.s32 	%r33, %r30, %r32;
	shl.b32 	%r34, %r29, 10;
	shl.b32 	%r35, %r31, 5;
	add.s32 	%r36, %r34, %r35;
	cvt.s64.s32 	%rd3, %r33;
	mul.wide.s32 	%rd27, %r30, 4;
	add.s64 	%rd59, %rd24, %rd27;
	add.s64 	%rd60, %rd25, %rd27;
	mul.wide.s32 	%rd28, %r33, 4;
	add.s64 	%rd6, %rd26, %rd28;
	cvt.s64.s32 	%rd7, %r36;
	mov.u32 	%r1, %tid.x;
	shl.b32 	%r2, %r1, 6;
	mov.b32 	%r185, 0;
$L__BB1_1:
	setp.gt.u32 	%p1, %r1, 31;
	@%p1 bra 	$L__BB1_3;
	add.s32 	%r37, %r185, %r2;
	cvt.u64.u32 	%rd29, %r37;
	add.s64 	%rd30, %rd29, %rd3;
	shl.b64 	%rd31, %rd30, 2;
	add.s64 	%rd32, %rd1, %rd31;
	ld.global.f32 	%f40, [%rd32];
	shl.b32 	%r38, %r37, 2;
	mov.u32 	%r39, _ZZ19flash_attn_kernel_2PfS_S_S_S_S_E8q_shared;
	add.s32 	%r40, %r39, %r38;
	st.shared.f32 	[%r40], %f40;
	mul.wide.u32 	%rd33, %r37, 4;
	add.s64 	%rd34, %rd6, %rd33;
	ld.global.f32 	%f41, [%rd34];
	mov.u32 	%r41, _ZZ19flash_attn_kernel_2PfS_S_S_S_S_E8o_shared;
	add.s32 	%r42, %r41, %r38;
	st.shared.f32 	[%r42], %f41;
	ld.global.f32 	%f42, [%rd32+4];
	st.shared.f32 	[%r40+4], %f42;
	ld.global.f32 	%f43, [%rd34+4];
	st.shared.f32 	[%r42+4], %f43;
	ld.global.f32 	%f44, [%rd32+8];
	st.shared.f32 	[%r40+8], %f44;
	ld.global.f32 	%f45, [%rd34+8];
	st.shared.f32 	[%r42+8], %f45;
	ld.global.f32 	%f46, [%rd32+12];
	st.shared.f32 	[%r40+12], %f46;
	ld.global.f32 	%f47, [%rd34+12];
	st.shared.f32 	[%r42+12], %f47;
	ld.global.f32 	%f48, [%rd32+16];
	st.shared.f32 	[%r40+16], %f48;
	ld.global.f32 	%f49, [%rd34+16];
	st.shared.f32 	[%r42+16], %f49;
	ld.global.f32 	%f50, [%rd32+20];
	st.shared.f32 	[%r40+20], %f50;
	ld.global.f32 	%f51, [%rd34+20];
	st.shared.f32 	[%r42+20], %f51;
	ld.global.f32 	%f52, [%rd32+24];
	st.shared.f32 	[%r40+24], %f52;
	ld.global.f32 	%f53, [%rd34+24];
	st.shared.f32 	[%r42+24], %f53;
	ld.global.f32 	%f54, [%rd32+28];
	st.shared.f32 	[%r40+28], %f54;
	ld.global.f32 	%f55, [%rd34+28];
	st.shared.f32 	[%r42+28], %f55;
$L__BB1_3:
	add.s32 	%r185, %r185, 8;
	setp.ne.s32 	%p2, %r185, 64;
	@%p2 bra 	$L__BB1_1;
	shl.b64 	%rd35, %rd7, 2;
	add.s64 	%rd8, %rd2, %rd35;
	setp.gt.u32 	%p3, %r1, 31;
	shl.b32 	%r43, %r1, 2;
	mov.u32 	%r44, _ZZ19flash_attn_kernel_2PfS_S_S_S_S_E8l_shared;
	add.s32 	%r5, %r44, %r43;
	mov.u32 	%r45, _ZZ19flash_attn_kernel_2PfS_S_S_S_S_E8m_shared;
	add.s32 	%r6, %r45, %r43;
	@%p3 bra 	$L__BB1_6;
	cvt.u64.u32 	%rd36, %r1;
	mul.wide.u32 	%rd37, %r1, 4;
	add.s64 	%rd38, %rd8, %rd37;
	ld.global.f32 	%f56, [%rd38];
	st.shared.f32 	[%r5], %f56;
	add.s64 	%rd39, %rd7, %rd36;
	cvta.to.global.u64 	%rd40, %rd20;
	shl.b64 	%rd41, %rd39, 2;
	add.s64 	%rd42, %rd40, %rd41;
	ld.global.f32 	%f57, [%rd42];
	st.shared.f32 	[%r6], %f57;
$L__BB1_6:
	mov.b32 	%r186, 0;
	shl.b32 	%r48, %r1, 8;
	mov.u32 	%r49, _ZZ19flash_attn_kernel_2PfS_S_S_S_S_E8k_shared;
	add.s32 	%r50, %r48, %r49;
	add.s32 	%r8, %r50, 16;
	mul.wide.u32 	%rd43, %r1, 256;
	or.b64  	%rd11, %rd43, 16;
$L__BB1_7:
	mov.b32 	%r188, 16;
	mov.u32 	%r187, %r8;
	mov.u64 	%rd61, %rd11;
$L__BB1_8:
	setp.gt.u32 	%p4, %r1, 31;
	@%p4 bra 	$L__BB1_10;
	add.s64 	%rd44, %rd60, %rd61;
	ld.global.f32 	%f58, [%rd44+-16];
	shl.b32 	%r51, %r1, 8;
	mov.u32 	%r52, _ZZ19flash_attn_kernel_2PfS_S_S_S_S_E8v_shared;
	add.s32 	%r53, %r52, %r51;
	add.s32 	%r54, %r53, %r188;
	st.shared.f32 	[%r54+-16], %f58;
	add.s64 	%rd45, %rd59, %rd61;
	ld.global.f32 	%f59, [%rd45+-16];
	st.shared.f32 	[%r187+-16], %f59;
	ld.global.f32 	%f60, [%rd44+-12];
	st.shared.f32 	[%r54+-12], %f60;
	ld.global.f32 	%f61, [%rd45+-12];
	st.shared.f32 	[%r187+-12], %f61;
	ld.global.f32 	%f62, [%rd44+-8];
	st.shared.f32 	[%r54+-8], %f62;
	ld.global.f32 	%f63, [%rd45+-8];
	st.shared.f32 	[%r187+-8], %f63;
	ld.global.f32 	%f64, [%rd44+-4];
	st.shared.f32 	[%r54+-4], %f64;
	ld.global.f32 	%f65, [%rd45+-4];
	st.shared.f32 	[%r187+-4], %f65;
	ld.global.f32 	%f66, [%rd44];
	st.shared.f32 	[%r54], %f66;
	ld.global.f32 	%f67, [%rd45];
	st.shared.f32 	[%r187], %f67;
	ld.global.f32 	%f68, [%rd44+4];
	st.shared.f32 	[%r54+4], %f68;
	ld.global.f32 	%f69, [%rd45+4];
	st.shared.f32 	[%r187+4], %f69;
	ld.global.f32 	%f70, [%rd44+8];
	st.shared.f32 	[%r54+8], %f70;
	ld.global.f32 	%f71, [%rd45+8];
	st.shared.f32 	[%r187+8], %f71;
	ld.global.f32 	%f72, [%rd44+12];
	st.shared.f32 	[%r54+12], %f72;
	ld.global.f32 	%f73, [%rd45+12];
	st.shared.f32 	[%r187+12], %f73;
$L__BB1_10:
	add.s32 	%r188, %r188, 32;
	add.s64 	%rd61, %rd61, 32;
	add.s32 	%r187, %r187, 32;
	setp.ne.s32 	%p5, %r188, 272;
	@%p5 bra 	$L__BB1_8;
	shl.b32 	%r56, %r1, 2;
	mov.u32 	%r57, _ZZ19flash_attn_kernel_2PfS_S_S_S_S_E8m_shared;
	add.s32 	%r58, %r57, %r56;
	ld.shared.f32 	%f1, [%r58];
	mov.b32 	%r189, 0;
$L__BB1_12:
	shl.b32 	%r60, %r1, 7;
	mov.u32 	%r61, _ZZ19flash_attn_kernel_2PfS_S_S_S_S_E8s_shared;
	add.s32 	%r14, %r61, %r60;
	shl.b32 	%r62, %r1, 2;
	mov.u32 	%r63, _ZZ19flash_attn_kernel_2PfS_S_S_S_S_E8m_shared;
	add.s32 	%r15, %r63, %r62;
	mov.u32 	%r64, %ctaid.x;
	setp.ne.s32 	%p6, %r186, %r64;
	setp.ge.u32 	%p7, %r186, %r64;
	setp.gt.u32 	%p8, %r189, %r1;
	or.pred  	%p9, %p6, %p8;
	and.pred  	%p10, %p7, %p9;
	@%p10 bra 	$L__BB1_16;
	shl.b32 	%r16, %r189, 6;
	mov.f32 	%f632, 0f00000000;
	mov.b32 	%r190, 0;
$L__BB1_14:
	shl.b32 	%r70, %r1, 6;
	add.s32 	%r71, %r70, %r190;
	shl.b32 	%r72, %r71, 2;
	mov.u32 	%r73, _ZZ19flash_attn_kernel_2PfS_S_S_S_S_E8q_shared;
	add.s32 	%r74, %r73, %r72;
	ld.shared.f32 	%f75, [%r74];
	add.s32 	%r75, %r16, %r190;
	shl.b32 	%r76, %r75, 2;
	mov.u32 	%r77, _ZZ19flash_attn_kernel_2PfS_S_S_S_S_E8k_shared;
	add.s32 	%r78, %r77, %r76;
	ld.shared.f32 	%f76, [%r78];
	fma.rn.f32 	%f77, %f75, %f76, %f632;
	ld.shared.f32 	%f78, [%r74+4];
	ld.shared.f32 	%f79, [%r78+4];
	fma.rn.f32 	%f80, %f78, %f79, %f77;
	ld.shared.f32 	%f81, [%r74+8];
	ld.shared.f32 	%f82, [%r78+8];
	fma.rn.f32 	%f83, %f81, %f82, %f80;
	ld.shared.f32 	%f84, [%r74+12];
	ld.shared.f32 	%f85, [%r78+12];
	fma.rn.f32 	%f86, %f84, %f85, %f83;
	ld.shared.f32 	%f87, [%r74+16];
	ld.shared.f32 	%f88, [%r78+16];
	fma.rn.f32 	%f89, %f87, %f88, %f86;
	ld.shared.f32 	%f90, [%r74+20];
	ld.shared.f32 	%f91, [%r78+20];
	fma.rn.f32 	%f92, %f90, %f91, %f89;
	ld.shared.f32 	%f93, [%r74+24];
	ld.shared.f32 	%f94, [%r78+24];
	fma.rn.f32 	%f95, %f93, %f94, %f92;
	ld.shared.f32 	%f96, [%r74+28];
	ld.shared.f32 	%f97, [%r78+28];
	fma.rn.f32 	%f98, %f96, %f97, %f95;
	ld.shared.f32 	%f99, [%r74+32];
	ld.shared.f32 	%f100, [%r78+32];
	fma.rn.f32 	%f101, %f99, %f100, %f98;
	ld.shared.f32 	%f102, [%r74+36];
	ld.shared.f32 	%f103, [%r78+36];
	fma.rn.f32 	%f104, %f102, %f103, %f101;
	ld.shared.f32 	%f105, [%r74+40];
	ld.shared.f32 	%f106, [%r78+40];
	fma.rn.f32 	%f107, %f105, %f106, %f104;
	ld.shared.f32 	%f108, [%r74+44];
	ld.shared.f32 	%f109, [%r78+44];
	fma.rn.f32 	%f110, %f108, %f109, %f107;
	ld.shared.f32 	%f111, [%r74+48];
	ld.shared.f32 	%f112, [%r78+48];
	fma.rn.f32 	%f113, %f111, %f112, %f110;
	ld.shared.f32 	%f114, [%r74+52];
	ld.shared.f32 	%f115, [%r78+52];
	fma.rn.f32 	%f116, %f114, %f115, %f113;
	ld.shared.f32 	%f117, [%r74+56];
	ld.shared.f32 	%f118, [%r78+56];
	fma.rn.f32 	%f119, %f117, %f118, %f116;
	ld.shared.f32 	%f120, [%r74+60];
	ld.shared.f32 	%f121, [%r78+60];
	fma.rn.f32 	%f632, %f120, %f121, %f119;
	add.s32 	%r190, %r190, 16;
	setp.ne.s32 	%p11, %r190, 64;
	@%p11 bra 	$L__BB1_14;
	mul.f32 	%f122, %f632, 0f3E000000;
	shl.b32 	%r79, %r189, 2;
	add.s32 	%r80, %r14, %r79;
	st.shared.f32 	[%r80], %f122;
	ld.shared.f32 	%f123, [%r15];
	max.f32 	%f633, %f123, %f122;
	st.shared.f32 	[%r15], %f633;
	bra.uni 	$L__BB1_17;
$L__BB1_16:
	shl.b32 	%r66, %r189, 2;
	add.s32 	%r67, %r14, %r66;
	mov.b32 	%r68, -8388608;
	st.shared.u32 	[%r67], %r68;
	ld.shared.f32 	%f633, [%r15];
$L__BB1_17:
	shl.b32 	%r82, %r1, 7;
	mov.u32 	%r83, _ZZ19flash_attn_kernel_2PfS_S_S_S_S_E8s_shared;
	add.s32 	%r84, %r83, %r82;
	ld.shared.f32 	%f124, [%r84];
	sub.f32 	%f125, %f124, %f633;
	fma.rn.f32 	%f126, %f125, 0f3BBB989D, 0f3F000000;
	cvt.sat.f32.f32 	%f127, %f126;
	mov.f32 	%f128, 0f4B400001;
	mov.f32 	%f129, 0f437C0000;
	fma.rm.f32 	%f130, %f127, %f129, %f128;
	add.f32 	%f131, %f130, 0fCB40007F;
	neg.f32 	%f132, %f131;
	fma.rn.f32 	%f133, %f125, 0f3FB8AA3B, %f132;
	fma.rn.f32 	%f134, %f125, 0f32A57060, %f133;
	mov.b32 	%r85, %f130;
	shl.b32 	%r86, %r85, 23;
	mov.b32 	%f135, %r86;
	ex2.approx.ftz.f32 	%f136, %f134;
	mul.f32 	%f7, %f136, %f135;
	add.f32 	%f137, %f7, 0f00000000;
	ld.shared.f32 	%f138, [%r84+4];
	sub.f32 	%f139, %f138, %f633;
	fma.rn.f32 	%f140, %f139, 0f3BBB989D, 0f3F000000;
	cvt.sat.f32.f32 	%f141, %f140;
	fma.rm.f32 	%f142, %f141, %f129, %f128;
	add.f32 	%f143, %f142, 0fCB40007F;
	neg.f32 	%f144, %f143;
	fma.rn.f32 	%f145, %f139, 0f3FB8AA3B, %f144;
	fma.rn.f32 	%f146, %f139, 0f32A57060, %f145;
	mov.b32 	%r87, %f142;
	shl.b32 	%r88, %r87, 23;
	mov.b32 	%f147, %r88;
	ex2.approx.ftz.f32 	%f148, %f146;
	mul.f32 	%f8, %f148, %f147;
	add.f32 	%f149, %f137, %f8;
	ld.shared.f32 	%f150, [%r84+8];
	sub.f32 	%f151, %f150, %f633;
	fma.rn.f32 	%f152, %f151, 0f3BBB989D, 0f3F000000;
	cvt.sat.f32.f32 	%f153, %f152;
	fma.rm.f32 	%f154, %f153, %f129, %f128;
	add.f32 	%f155, %f154, 0fCB40007F;
	neg.f32 	%f156, %f155;
	fma.rn.f32 	%f157, %f151, 0f3FB8AA3B, %f156;
	fma.rn.f32 	%f158, %f151, 0f32A57060, %f157;
	mov.b32 	%r89, %f154;
	shl.b32 	%r90, %r89, 23;
	mov.b32 	%f159, %r90;
	ex2.approx.ftz.f32 	%f160, %f158;
	mul.f32 	%f9, %f160, %f159;
	add.f32 	%f161, %f149, %f9;
	ld.shared.f32 	%f162, [%r84+12];
	sub.f32 	%f163, %f162, %f633;
	fma.rn.f32 	%f164, %f163, 0f3BBB989D, 0f3F000000;
	cvt.sat.f32.f32 	%f165, %f164;
	fma.rm.f32 	%f166, %f165, %f129, %f128;
	add.f32 	%f167, %f166, 0fCB40007F;
	neg.f32 	%f168, %f167;
	fma.rn.f32 	%f169, %f163, 0f3FB8AA3B, %f168;
	fma.rn.f32 	%f170, %f163, 0f32A57060, %f169;
	mov.b32 	%r91, %f166;
	shl.b32 	%r92, %r91, 23;
	mov.b32 	%f171, %r92;
	ex2.approx.ftz.f32 	%f172, %f170;
	mul.f32 	%f10, %f172, %f171;
	add.f32 	%f173, %f161, %f10;
	ld.shared.f32 	%f174, [%r84+16];
	sub.f32 	%f175, %f174, %f633;
	fma.rn.f32 	%f176, %f175, 0f3BBB989D, 0f3F000000;
	cvt.sat.f32.f32 	%f177, %f176;
	fma.rm.f32 	%f178, %f177, %f129, %f128;
	add.f32 	%f179, %f178, 0fCB40007F;
	neg.f32 	%f180, %f179;
	fma.rn.f32 	%f181, %f175, 0f3FB8AA3B, %f180;
	fma.rn.f32 	%f182, %f175, 0f32A57060, %f181;
	mov.b32 	%r93, %f178;
	shl.b32 	%r94, %r93, 23;
	mov.b32 	%f183, %r94;
	ex2.approx.ftz.f32 	%f184, %f182;
	mul.f32 	%f11, %f184, %f183;
	add.f32 	%f185, %f173, %f11;
	ld.shared.f32 	%f186, [%r84+20];
	sub.f32 	%f187, %f186, %f633;
	fma.rn.f32 	%f188, %f187, 0f3BBB989D, 0f3F000000;
	cvt.sat.f32.f32 	%f189, %f188;
	fma.rm.f32 	%f190, %f189, %f129, %f128;
	add.f32 	%f191, %f190, 0fCB40007F;
	neg.f32 	%f192, %f191;
	fma.rn.f32 	%f193, %f187, 0f3FB8AA3B, %f192;
	fma.rn.f32 	%f194, %f187, 0f32A57060, %f193;
	mov.b32 	%r95, %f190;
	shl.b32 	%r96, %r95, 23;
	mov.b32 	%f195, %r96;
	ex2.approx.ftz.f32 	%f196, %f194;
	mul.f32 	%f12, %f196, %f195;
	add.f32 	%f197, %f185, %f12;
	ld.shared.f32 	%f198, [%r84+24];
	sub.f32 	%f199, %f198, %f633;
	fma.rn.f32 	%f200, %f199, 0f3BBB989D, 0f3F000000;
	cvt.sat.f32.f32 	%f201, %f200;
	fma.rm.f32 	%f202, %f201, %f129, %f128;
	add.f32 	%f203, %f202, 0fCB40007F;
	neg.f32 	%f204, %f203;
	fma.rn.f32 	%f205, %f199, 0f3FB8AA3B, %f204;
	fma.rn.f32 	%f206, %f199, 0f32A57060, %f205;
	mov.b32 	%r97, %f202;
	shl.b32 	%r98, %r97, 23;
	mov.b32 	%f207, %r98;
	ex2.approx.ftz.f32 	%f208, %f206;
	mul.f32 	%f13, %f208, %f207;
	add.f32 	%f209, %f197, %f13;
	ld.shared.f32 	%f210, [%r84+28];
	sub.f32 	%f211, %f210, %f633;
	fma.rn.f32 	%f212, %f211, 0f3BBB989D, 0f3F000000;
	cvt.sat.f32.f32 	%f213, %f212;
	fma.rm.f32 	%f214, %f213, %f129, %f128;
	add.f32 	%f215, %f214, 0fCB40007F;
	neg.f32 	%f216, %f215;
	fma.rn.f32 	%f217, %f211, 0f3FB8AA3B, %f216;
	fma.rn.f32 	%f218, %f211, 0f32A57060, %f217;
	mov.b32 	%r99, %f214;
	shl.b32 	%r100, %r99, 23;
	mov.b32 	%f219, %r100;
	ex2.approx.ftz.f32 	%f220, %f218;
	mul.f32 	%f14, %f220, %f219;
	add.f32 	%f221, %f209, %f14;
	ld.shared.f32 	%f222, [%r84+32];
	sub.f32 	%f223, %f222, %f633;
	fma.rn.f32 	%f224, %f223, 0f3BBB989D, 0f3F000000;
	cvt.sat.f32.f32 	%f225, %f224;
	fma.rm.f32 	%f226, %f225, %f129, %f128;
	add.f32 	%f227, %f226, 0fCB40007F;
	neg.f32 	%f228, %f227;
	fma.rn.f32 	%f229, %f223, 0f3FB8AA3B, %f228;
	fma.rn.f32 	%f230, %f223, 0f32A57060, %f229;
	mov.b32 	%r101, %f226;
	shl.b32 	%r102, %r101, 23;
	mov.b32 	%f231, %r102;
	ex2.approx.ftz.f32 	%f232, %f230;
	mul.f32 	%f15, %f232, %f231;
	add.f32 	%f233, %f221, %f15;
	ld.shared.f32 	%f234, [%r84+36];
	sub.f32 	%f235, %f234, %f633;
	fma.rn.f32 	%f236, %f235, 0f3BBB989D, 0f3F000000;
	cvt.sat.f32.f32 	%f237, %f236;
	fma.rm.f32 	%f238, %f237, %f129, %f128;
	add.f32 	%f239, %f238, 0fCB40007F;
	neg.f32 	%f240, %f239;
	fma.rn.f32 	%f241, %f235, 0f3FB8AA3B, %f240;
	fma.rn.f32 	%f242, %f235, 0f32A57060, %f241;
	mov.b32 	%r103, %f238;
	shl.b32 	%r104, %r103, 23;
	mov.b32 	%f243, %r104;
	ex2.approx.ftz.f32 	%f244, %f242;
	mul.f32 	%f16, %f244, %f243;
	add.f32 	%f245, %f233, %f16;
	ld.shared.f32 	%f246, [%r84+40];
	sub.f32 	%f247, %f246, %f633;
	fma.rn.f32 	%f248, %f247, 0f3BBB989D, 0f3F000000;
	cvt.sat.f32.f32 	%f249, %f248;
	fma.rm.f32 	%f250, %f249, %f129, %f128;
	add.f32 	%f251, %f250, 0fCB40007F;
	neg.f32 	%f252, %f251;
	fma.rn.f32 	%f253, %f247, 0f3FB8AA3B, %f252;
	fma.rn.f32 	%f254, %f247, 0f32A57060, %f253;
	mov.b32 	%r105, %f250;
	shl.b32 	%r106, %r105, 23;
	mov.b32 	%f255, %r106;
	ex2.approx.ftz.f32 	%f256, %f254;
	mul.f32 	%f17, %f256, %f255;
	add.f32 	%f257, %f245, %f17;
	ld.shared.f32 	%f258, [%r84+44];
	sub.f32 	%f259, %f258, %f633;
	fma.rn.f32 	%f260, %f259, 0f3BBB989D, 0f3F000000;
	cvt.sat.f32.f32 	%f261, %f260;
	fma.rm.f32 	%f262, %f261, %f129, %f128;
	add.f32 	%f263, %f262, 0fCB40007F;
	neg.f32 	%f264, %f263;
	fma.rn.f32 	%f265, %f259, 0f3FB8AA3B, %f264;
	fma.rn.f32 	%f266, %f259, 0f32A57060, %f265;
	mov.b32 	%r107, %f262;
	shl.b32 	%r108, %r107, 23;
	mov.b32 	%f267, %r108;
	ex2.approx.ftz.f32 	%f268, %f266;
	mul.f32 	%f18, %f268, %f267;
	add.f32 	%f269, %f257, %f18;
	ld.shared.f32 	%f270, [%r84+48];
	sub.f32 	%f271, %f270, %f633;
	fma.rn.f32 	%f272, %f271, 0f3BBB989D, 0f3F000000;
	cvt.sat.f32.f32 	%f273, %f272;
	fma.rm.f32 	%f274, %f273, %f129, %f128;
	add.f32 	%f275, %f274, 0fCB40007F;
	neg.f32 	%f276, %f275;
	fma.rn.f32 	%f277, %f271, 0f3FB8AA3B, %f276;
	fma.rn.f32 	%f278, %f271, 0f32A57060, %f277;
	mov.b32 	%r109, %f274;
	shl.b32 	%r110, %r109, 23;
	mov.b32 	%f279, %r110;
	ex2.approx.ftz.f32 	%f280, %f278;
	mul.f32 	%f19, %f280, %f279;
	add.f32 	%f281, %f269, %f19;
	ld.shared.f32 	%f282, [%r84+52];
	sub.f32 	%f283, %f282, %f633;
	fma.rn.f32 	%f284, %f283, 0f3BBB989D, 0f3F000000;
	cvt.sat.f32.f32 	%f285, %f284;
	fma.rm.f32 	%f286, %f285, %f129, %f128;
	add.f32 	%f287, %f286, 0fCB40007F;
	neg.f32 	%f288, %f287;
	fma.rn.f32 	%f289, %f283, 0f3FB8AA3B, %f288;
	fma.rn.f32 	%f290, %f283, 0f32A57060, %f289;
	mov.b32 	%r111, %f286;
	shl.b32 	%r112, %r111, 23;
	mov.b32 	%f291, %r112;
	ex2.approx.ftz.f32 	%f292, %f290;
	mul.f32 	%f20, %f292, %f291;
	add.f32 	%f293, %f281, %f20;
	ld.shared.f32 	%f294, [%r84+56];
	sub.f32 	%f295, %f294, %f633;
	fma.rn.f32 	%f296, %f295, 0f3BBB989D, 0f3F000000;
	cvt.sat.f32.f32 	%f297, %f296;
	fma.rm.f32 	%f298, %f297, %f129, %f128;
	add.f32 	%f299, %f298, 0fCB40007F;
	neg.f32 	%f300, %f299;
	fma.rn.f32 	%f301, %f295, 0f3FB8AA3B, %f300;
	fma.rn.f32 	%f302, %f295, 0f32A57060, %f301;
	mov.b32 	%r113, %f298;
	shl.b32 	%r114, %r113, 23;
	mov.b32 	%f303, %r114;
	ex2.approx.ftz.f32 	%f304, %f302;
	mul.f32 	%f21, %f304, %f303;
	add.f32 	%f305, %f293, %f21;
	ld.shared.f32 	%f306, [%r84+60];
	sub.f32 	%f307, %f306, %f633;
	fma.rn.f32 	%f308, %f307, 0f3BBB989D, 0f3F000000;
	cvt.sat.f32.f32 	%f309, %f308;
	fma.rm.f32 	%f310, %f309, %f129, %f128;
	add.f32 	%f311, %f310, 0fCB40007F;
	neg.f32 	%f312, %f311;
	fma.rn.f32 	%f313, %f307, 0f3FB8AA3B, %f312;
	fma.rn.f32 	%f314, %f307, 0f32A57060, %f313;
	mov.b32 	%r115, %f310;
	shl.b32 	%r116, %r115, 23;
	mov.b32 	%f315, %r116;
	ex2.approx.ftz.f32 	%f316, %f314;
	mul.f32 	%f22, %f316, %f315;
	add.f32 	%f317, %f305, %f22;
	ld.shared.f32 	%f318, [%r84+64];
	sub.f32 	%f319, %f318, %f633;
	fma.rn.f32 	%f320, %f319, 0f3BBB989D, 0f3F000000;
	cvt.sat.f32.f32 	%f321, %f320;
	fma.rm.f32 	%f322, %f321, %f129, %f128;
	add.f32 	%f323, %f322, 0fCB40007F;
	neg.f32 	%f324, %f323;
	fma.rn.f32 	%f325, %f319, 0f3FB8AA3B, %f324;
	fma.rn.f32 	%f326, %f319, 0f32A57060, %f325;
	mov.b32 	%r117, %f322;
	shl.b32 	%r118, %r117, 23;
	mov.b32 	%f327, %r118;
	ex2.approx.ftz.f32 	%f328, %f326;
	mul.f32 	%f23, %f328, %f327;
	add.f32 	%f329, %f317, %f23;
	ld.shared.f32 	%f330, [%r84+68];
	sub.f32 	%f331, %f330, %f633;
	fma.rn.f32 	%f332, %f331, 0f3BBB989D, 0f3F000000;
	cvt.sat.f32.f32 	%f333, %f332;
	fma.rm.f32 	%f334, %f333, %f129, %f128;
	add.f32 	%f335, %f334, 0fCB40007F;
	neg.f32 	%f336, %f335;
	fma.rn.f32 	%f337, %f331, 0f3FB8AA3B, %f336;
	fma.rn.f32 	%f338, %f331, 0f32A57060, %f337;
	mov.b32 	%r119, %f334;
	shl.b32 	%r120, %r119, 23;
	mov.b32 	%f339, %r120;
	ex2.approx.ftz.f32 	%f340, %f338;
	mul.f32 	%f24, %f340, %f339;
	add.f32 	%f341, %f329, %f24;
	ld.shared.f32 	%f342, [%r84+72];
	sub.f32 	%f343, %f342, %f633;
	fma.rn.f32 	%f344, %f343, 0f3BBB989D, 0f3F000000;
	cvt.sat.f32.f32 	%f345, %f344;
	fma.rm.f32 	%f346, %f345, %f129, %f128;
	add.f32 	%f347, %f346, 0fCB40007F;
	neg.f32 	%f348, %f347;
	fma.rn.f32 	%f349, %f343, 0f3FB8AA3B, %f348;
	fma.rn.f32 	%f350, %f343, 0f32A57060, %f349;
	mov.b32 	%r121, %f346;
	shl.b32 	%r122, %r121, 23;
	mov.b32 	%f351, %r122;
	ex2.approx.ftz.f32 	%f352, %f350;
	mul.f32 	%f25, %f352, %f351;
	add.f32 	%f353, %f341, %f25;
	ld.shared.f32 	%f354, [%r84+76];
	sub.f32 	%f355, %f354, %f633;
	fma.rn.f32 	%f356, %f355, 0f3BBB989D, 0f3F000000;
	cvt.sat.f32.f32 	%f357, %f356;
	fma.rm.f32 	%f358, %f357, %f129, %f128;
	add.f32 	%f359, %f358, 0fCB40007F;
	neg.f32 	%f360, %f359;
	fma.rn.f32 	%f361, %f355, 0f3FB8AA3B, %f360;
	fma.rn.f32 	%f362, %f355, 0f32A57060, %f361;
	mov.b32 	%r123, %f358;
	shl.b32 	%r124, %r123, 23;
	mov.b32 	%f363, %r124;
	ex2.approx.ftz.f32 	%f364, %f362;
	mul.f32 	%f26, %f364, %f363;
	add.f32 	%f365, %f353, %f26;
	ld.shared.f32 	%f366, [%r84+80];
	sub.f32 	%f367, %f366, %f633;
	fma.rn.f32 	%f368, %f367, 0f3BBB989D, 0f3F000000;
	cvt.sat.f32.f32 	%f369, %f368;
	fma.rm.f32 	%f370, %f369, %f129, %f128;
	add.f32 	%f371, %f370, 0fCB40007F;
	neg.f32 	%f372, %f371;
	fma.rn.f32 	%f373, %f367, 0f3FB8AA3B, %f372;
	fma.rn.f32 	%f374, %f367, 0f32A57060, %f373;
	mov.b32 	%r125, %f370;
	shl.b32 	%r126, %r125, 23;
	mov.b32 	%f375, %r126;
	ex2.approx.ftz.f32 	%f376, %f374;
	mul.f32 	%f27, %f376, %f375;
	add.f32 	%f377, %f365, %f27;
	ld.shared.f32 	%f378, [%r84+84];
	sub.f32 	%f379, %f378, %f633;
	fma.rn.f32 	%f380, %f379, 0f3BBB989D, 0f3F000000;
	cvt.sat.f32.f32 	%f381, %f380;
	fma.rm.f32 	%f382, %f381, %f129, %f128;
	add.f32 	%f383, %f382, 0fCB40007F;
	neg.f32 	%f384, %f383;
	fma.rn.f32 	%f385, %f379, 0f3FB8AA3B, %f384;
	fma.rn.f32 	%f386, %f379, 0f32A57060, %f385;
	mov.b32 	%r127, %f382;
	shl.b32 	%r128, %r127, 23;
	mov.b32 	%f387, %r128;
	ex2.approx.ftz.f32 	%f388, %f386;
	mul.f32 	%f28, %f388, %f387;
	add.f32 	%f389, %f377, %f28;
	ld.shared.f32 	%f390, [%r84+88];
	sub.f32 	%f391, %f390, %f633;
	fma.rn.f32 	%f392, %f391, 0f3BBB989D, 0f3F000000;
	cvt.sat.f32.f32 	%f393, %f392;
	fma.rm.f32 	%f394, %f393, %f129, %f128;
	add.f32 	%f395, %f394, 0fCB40007F;
	neg.f32 	%f396, %f395;
	fma.rn.f32 	%f397, %f391, 0f3FB8AA3B, %f396;
	fma.rn.f32 	%f398, %f391, 0f32A57060, %f397;
	mov.b32 	%r129, %f394;
	shl.b32 	%r130, %r129, 23;
	mov.b32 	%f399, %r130;
	ex2.approx.ftz.f32 	%f400, %f398;
	mul.f32 	%f29, %f400, %f399;
	add.f32 	%f401, %f389, %f29;
	ld.shared.f32 	%f402, [%r84+92];
	sub.f32 	%f403, %f402, %f633;
	fma.rn.f32 	%f404, %f403, 0f3BBB989D, 0f3F000000;
	cvt.sat.f32.f32 	%f405, %f404;
	fma.rm.f32 	%f406, %f405, %f129, %f128;
	add.f32 	%f407, %f406, 0fCB40007F;
	neg.f32 	%f408, %f407;
	fma.rn.f32 	%f409, %f403, 0f3FB8AA3B, %f408;
	fma.rn.f32 	%f410, %f403, 0f32A57060, %f409;
	mov.b32 	%r131, %f406;
	shl.b32 	%r132, %r131, 23;
	mov.b32 	%f411, %r132;
	ex2.approx.ftz.f32 	%f412, %f410;
	mul.f32 	%f30, %f412, %f411;
	add.f32 	%f413, %f401, %f30;
	ld.shared.f32 	%f414, [%r84+96];
	sub.f32 	%f415, %f414, %f633;
	fma.rn.f32 	%f416, %f415, 0f3BBB989D, 0f3F000000;
	cvt.sat.f32.f32 	%f417, %f416;
	fma.rm.f32 	%f418, %f417, %f129, %f128;
	add.f32 	%f419, %f418, 0fCB40007F;
	neg.f32 	%f420, %f419;
	fma.rn.f32 	%f421, %f415, 0f3FB8AA3B, %f420;
	fma.rn.f32 	%f422, %f415, 0f32A57060, %f421;
	mov.b32 	%r133, %f418;
	shl.b32 	%r134, %r133, 23;
	mov.b32 	%f423, %r134;
	ex2.approx.ftz.f32 	%f424, %f422;
	mul.f32 	%f31, %f424, %f423;
	add.f32 	%f425, %f413, %f31;
	ld.shared.f32 	%f426, [%r84+100];
	sub.f32 	%f427, %f426, %f633;
	fma.rn.f32 	%f428, %f427, 0f3BBB989D, 0f3F000000;
	cvt.sat.f32.f32 	%f429, %f428;
	fma.rm.f32 	%f430, %f429, %f129, %f128;
	add.f32 	%f431, %f430, 0fCB40007F;
	neg.f32 	%f432, %f431;
	fma.rn.f32 	%f433, %f427, 0f3FB8AA3B, %f432;
	fma.rn.f32 	%f434, %f427, 0f32A57060, %f433;
	mov.b32 	%r135, %f430;
	shl.b32 	%r136, %r135, 23;
	mov.b32 	%f435, %r136;
	ex2.approx.ftz.f32 	%f436, %f434;
	mul.f32 	%f32, %f436, %f435;
	add.f32 	%f437, %f425, %f32;
	ld.shared.f32 	%f438, [%r84+104];
	sub.f32 	%f439, %f438, %f633;
	fma.rn.f32 	%f440, %f439, 0f3BBB989D, 0f3F000000;
	cvt.sat.f32.f32 	%f441, %f440;
	fma.rm.f32 	%f442, %f441, %f129, %f128;
	add.f32 	%f443, %f442, 0fCB40007F;
	neg.f32 	%f444, %f443;
	fma.rn.f32 	%f445, %f439, 0f3FB8AA3B, %f444;
	fma.rn.f32 	%f446, %f439, 0f32A57060, %f445;
	mov.b32 	%r137, %f442;
	shl.b32 	%r138, %r137, 23;
	mov.b32 	%f447, %r138;
	ex2.approx.ftz.f32 	%f448, %f446;
	mul.f32 	%f33, %f448, %f447;
	add.f32 	%f449, %f437, %f33;
	ld.shared.f32 	%f450, [%r84+108];
	sub.f32 	%f451, %f450, %f633;
	fma.rn.f32 	%f452, %f451, 0f3BBB989D, 0f3F000000;
	cvt.sat.f32.f32 	%f453, %f452;
	fma.rm.f32 	%f454, %f453, %f129, %f128;
	add.f32 	%f455, %f454, 0fCB40007F;
	neg.f32 	%f456, %f455;
	fma.rn.f32 	%f457, %f451, 0f3FB8AA3B, %f456;
	fma.rn.f32 	%f458, %f451, 0f32A57060, %f457;
	mov.b32 	%r139, %f454;
	shl.b32 	%r140, %r139, 23;
	mov.b32 	%f459, %r140;
	ex2.approx.ftz.f32 	%f460, %f458;
	mul.f32 	%f34, %f460, %f459;
	add.f32 	%f461, %f449, %f34;
	ld.shared.f32 	%f462, [%r84+112];
	sub.f32 	%f463, %f462, %f633;
	fma.rn.f32 	%f464, %f463, 0f3BBB989D, 0f3F000000;
	cvt.sat.f32.f32 	%f465, %f464;
	fma.rm.f32 	%f466, %f465, %f129, %f128;
	add.f32 	%f467, %f466, 0fCB40007F;
	neg.f32 	%f468, %f467;
	fma.rn.f32 	%f469, %f463, 0f3FB8AA3B, %f468;
	fma.rn.f32 	%f470, %f463, 0f32A57060, %f469;
	mov.b32 	%r141, %f466;
	shl.b32 	%r142, %r141, 23;
	mov.b32 	%f471, %r142;
	ex2.approx.ftz.f32 	%f472, %f470;
	mul.f32 	%f35, %f472, %f471;
	add.f32 	%f473, %f461, %f35;
	ld.shared.f32 	%f474, [%r84+116];
	sub.f32 	%f475, %f474, %f633;
	fma.rn.f32 	%f476, %f475, 0f3BBB989D, 0f3F000000;
	cvt.sat.f32.f32 	%f477, %f476;
	fma.rm.f32 	%f478, %f477, %f129, %f128;
	add.f32 	%f479, %f478, 0fCB40007F;
	neg.f32 	%f480, %f479;
	fma.rn.f32 	%f481, %f475, 0f3FB8AA3B, %f480;
	fma.rn.f32 	%f482, %f475, 0f32A57060, %f481;
	mov.b32 	%r143, %f478;
	shl.b32 	%r144, %r143, 23;
	mov.b32 	%f483, %r144;
	ex2.approx.ftz.f32 	%f484, %f482;
	mul.f32 	%f36, %f484, %f483;
	add.f32 	%f485, %f473, %f36;
	ld.shared.f32 	%f486, [%r84+120];
	sub.f32 	%f487, %f486, %f633;
	fma.rn.f32 	%f488, %f487, 0f3BBB989D, 0f3F000000;
	cvt.sat.f32.f32 	%f489, %f488;
	fma.rm.f32 	%f490, %f489, %f129, %f128;
	add.f32 	%f491, %f490, 0fCB40007F;
	neg.f32 	%f492, %f491;
	fma.rn.f32 	%f493, %f487, 0f3FB8AA3B, %f492;
	fma.rn.f32 	%f494, %f487, 0f32A57060, %f493;
	mov.b32 	%r145, %f490;
	shl.b32 	%r146, %r145, 23;
	mov.b32 	%f495, %r146;
	ex2.approx.ftz.f32 	%f496, %f494;
	mul.f32 	%f37, %f496, %f495;
	add.f32 	%f497, %f485, %f37;
	ld.shared.f32 	%f498, [%r84+124];
	sub.f32 	%f499, %f498, %f633;
	fma.rn.f32 	%f500, %f499, 0f3BBB989D, 0f3F000000;
	cvt.sat.f32.f32 	%f501, %f500;
	fma.rm.f32 	%f502, %f501, %f129, %f128;
	add.f32 	%f503, %f502, 0fCB40007F;
	neg.f32 	%f504, %f503;
	fma.rn.f32 	%f505, %f499, 0f3FB8AA3B, %f504;
	fma.rn.f32 	%f506, %f499, 0f32A57060, %f505;
	mov.b32 	%r147, %f502;
	shl.b32 	%r148, %r147, 23;
	mov.b32 	%f507, %r148;
	ex2.approx.ftz.f32 	%f508, %f506;
	mul.f32 	%f38, %f508, %f507;
	add.f32 	%f509, %f497, %f38;
	bar.sync 	0;
	shl.b32 	%r149, %r1, 2;
	mov.u32 	%r150, _ZZ19flash_attn_kernel_2PfS_S_S_S_S_E8m_shared;
	add.s32 	%r151, %r150, %r149;
	ld.shared.f32 	%f510, [%r151];
	sub.f32 	%f511, %f1, %f510;
	fma.rn.f32 	%f512, %f511, 0f3BBB989D, 0f3F000000;
	cvt.sat.f32.f32 	%f513, %f512;
	fma.rm.f32 	%f514, %f513, %f129, %f128;
	add.f32 	%f515, %f514, 0fCB40007F;
	neg.f32 	%f516, %f515;
	fma.rn.f32 	%f517, %f511, 0f3FB8AA3B, %f516;
	fma.rn.f32 	%f518, %f511, 0f32A57060, %f517;
	mov.b32 	%r152, %f514;
	shl.b32 	%r153, %r152, 23;
	mov.b32 	%f519, %r153;
	ex2.approx.ftz.f32 	%f520, %f518;
	mul.f32 	%f521, %f520, %f519;
	mov.u32 	%r154, _ZZ19flash_attn_kernel_2PfS_S_S_S_S_E8l_shared;
	add.s32 	%r155, %r154, %r149;
	ld.shared.f32 	%f522, [%r155];
	fma.rn.f32 	%f523, %f522, %f521, %f509;
	st.shared.f32 	[%r155], %f523;
	rcp.rn.f32 	%f39, %f521;
	mov.b32 	%r191, 0;
$L__BB1_18:
	shl.b32 	%r20, %r1, 6;
	add.s32 	%r156, %r20, %r191;
	shl.b32 	%r157, %r156, 2;
	mov.u32 	%r158, _ZZ19flash_attn_kernel_2PfS_S_S_S_S_E8o_shared;
	add.s32 	%r159, %r158, %r157;
	ld.shared.f32 	%f524, [%r159];
	shl.b32 	%r160, %r191, 2;
	mov.u32 	%r161, _ZZ19flash_attn_kernel_2PfS_S_S_S_S_E8v_shared;
	add.s32 	%r162, %r161, %r160;
	ld.shared.f32 	%f525, [%r162];
	fma.rn.f32 	%f526, %f7, %f525, 0f00000000;
	ld.shared.f32 	%f527, [%r162+256];
	fma.rn.f32 	%f528, %f8, %f527, %f526;
	ld.shared.f32 	%f529, [%r162+512];
	fma.rn.f32 	%f530, %f9, %f529, %f528;
	ld.shared.f32 	%f531, [%r162+768];
	fma.rn.f32 	%f532, %f10, %f531, %f530;
	ld.shared.f32 	%f533, [%r162+1024];
	fma.rn.f32 	%f534, %f11, %f533, %f532;
	ld.shared.f32 	%f535, [%r162+1280];
	fma.rn.f32 	%f536, %f12, %f535, %f534;
	ld.shared.f32 	%f537, [%r162+1536];
	fma.rn.f32 	%f538, %f13, %f537, %f536;
	ld.shared.f32 	%f539, [%r162+1792];
	fma.rn.f32 	%f540, %f14, %f539, %f538;
	ld.shared.f32 	%f541, [%r162+2048];
	fma.rn.f32 	%f542, %f15, %f541, %f540;
	ld.shared.f32 	%f543, [%r162+2304];
	fma.rn.f32 	%f544, %f16, %f543, %f542;
	ld.shared.f32 	%f545, [%r162+2560];
	fma.rn.f32 	%f546, %f17, %f545, %f544;
	ld.shared.f32 	%f547, [%r162+2816];
	fma.rn.f32 	%f548, %f18, %f547, %f546;
	ld.shared.f32 	%f549, [%r162+3072];
	fma.rn.f32 	%f550, %f19, %f549, %f548;
	ld.shared.f32 	%f551, [%r162+3328];
	fma.rn.f32 	%f552, %f20, %f551, %f550;
	ld.shared.f32 	%f553, [%r162+3584];
	fma.rn.f32 	%f554, %f21, %f553, %f552;
	ld.shared.f32 	%f555, [%r162+3840];
	fma.rn.f32 	%f556, %f22, %f555, %f554;
	ld.shared.f32 	%f557, [%r162+4096];
	fma.rn.f32 	%f558, %f23, %f557, %f556;
	ld.shared.f32 	%f559, [%r162+4352];
	fma.rn.f32 	%f560, %f24, %f559, %f558;
	ld.shared.f32 	%f561, [%r162+4608];
	fma.rn.f32 	%f562, %f25, %f561, %f560;
	ld.shared.f32 	%f563, [%r162+4864];
	fma.rn.f32 	%f564, %f26, %f563, %f562;
	ld.shared.f32 	%f565, [%r162+5120];
	fma.rn.f32 	%f566, %f27, %f565, %f564;
	ld.shared.f32 	%f567, [%r162+5376];
	fma.rn.f32 	%f568, %f28, %f567, %f566;
	ld.shared.f32 	%f569, [%r162+5632];
	fma.rn.f32 	%f570, %f29, %f569, %f568;
	ld.shared.f32 	%f571, [%r162+5888];
	fma.rn.f32 	%f572, %f30, %f571, %f570;
	ld.shared.f32 	%f573, [%r162+6144];
	fma.rn.f32 	%f574, %f31, %f573, %f572;
	ld.shared.f32 	%f575, [%r162+6400];
	fma.rn.f32 	%f576, %f32, %f575, %f574;
	ld.shared.f32 	%f577, [%r162+6656];
	fma.rn.f32 	%f578, %f33, %f577, %f576;
	ld.shared.f32 	%f579, [%r162+6912];
	fma.rn.f32 	%f580, %f34, %f579, %f578;
	ld.shared.f32 	%f581, [%r162+7168];
	fma.rn.f32 	%f582, %f35, %f581, %f580;
	ld.shared.f32 	%f583, [%r162+7424];
	fma.rn.f32 	%f584, %f36, %f583, %f582;
	ld.shared.f32 	%f585, [%r162+7680];
	fma.rn.f32 	%f586, %f37, %f585, %f584;
	ld.shared.f32 	%f587, [%r162+7936];
	fma.rn.f32 	%f588, %f38, %f587, %f586;
	fma.rn.f32 	%f589, %f524, %f39, %f588;
	st.shared.f32 	[%r159], %f589;
	add.s32 	%r191, %r191, 1;
	setp.ne.s32 	%p12, %r191, 64;
	@%p12 bra 	$L__BB1_18;
	setp.eq.s32 	%p13, %r186, 31;
	bar.sync 	0;
	selp.b64 	%rd46, 0, 8192, %p13;
	add.s64 	%rd60, %rd60, %rd46;
	add.s64 	%rd59, %rd59, %rd46;
	add.s32 	%r189, %r189, 1;
	setp.ne.s32 	%p14, %r189, 32;
	@%p14 bra 	$L__BB1_12;
	mov.b32 	%r192, 0;
$L__BB1_21:
	mov.u32 	%r24, %ctaid.x;
	shl.b32 	%r164, %r1, 2;
	mov.u32 	%r165, _ZZ19flash_attn_kernel_2PfS_S_S_S_S_E8l_shared;
	add.s32 	%r25, %r165, %r164;
	setp.gt.u32 	%p15, %r1, 31;
	@%p15 bra 	$L__BB1_23;
	ld.param.u64 	%rd57, [_Z19flash_attn_kernel_2PfS_S_S_S_S__param_3];
	ld.shared.f32 	%f590, [%r25];
	rcp.rn.f32 	%f591, %f590;
	add.s32 	%r166, %r192, %r20;
	shl.b32 	%r167, %r166, 2;
	add.s32 	%r169, %r158, %r167;
	ld.shared.f32 	%f592, [%r169];
	mul.f32 	%f593, %f591, %f592;
	st.shared.f32 	[%r169], %f593;
	cvta.to.global.u64 	%rd47, %rd57;
	mov.u32 	%r170, %ctaid.y;
	shl.b32 	%r171, %r170, 16;
	shl.b32 	%r172, %r24, 11;
	add.s32 	%r173, %r171, %r172;
	mul.wide.s32 	%rd48, %r173, 4;
	add.s64 	%rd49, %rd47, %rd48;
	mul.wide.u32 	%rd50, %r166, 4;
	add.s64 	%rd51, %rd49, %rd50;
	st.global.f32 	[%rd51], %f593;
	ld.shared.f32 	%f594, [%r169+4];
	mul.f32 	%f595, %f591, %f594;
	st.shared.f32 	[%r169+4], %f595;
	st.global.f32 	[%rd51+4], %f595;
	ld.shared.f32 	%f596, [%r169+8];
	mul.f32 	%f597, %f591, %f596;
	st.shared.f32 	[%r169+8], %f597;
	st.global.f32 	[%rd51+8], %f597;
	ld.shared.f32 	%f598, [%r169+12];
	mul.f32 	%f599, %f591, %f598;
	st.shared.f32 	[%r169+12], %f599;
	st.global.f32 	[%rd51+12], %f599;
	ld.shared.f32 	%f600, [%r169+16];
	mul.f32 	%f601, %f591, %f600;
	st.shared.f32 	[%r169+16], %f601;
	st.global.f32 	[%rd51+16], %f601;
	ld.shared.f32 	%f602, [%r169+20];
	mul.f32 	%f603, %f591, %f602;
	st.shared.f32 	[%r169+20], %f603;
	st.global.f32 	[%rd51+20], %f603;
	ld.shared.f32 	%f604, [%r169+24];
	mul.f32 	%f605, %f591, %f604;
	st.shared.f32 	[%r169+24], %f605;
	st.global.f32 	[%rd51+24], %f605;
	ld.shared.f32 	%f606, [%r169+28];
	mul.f32 	%f607, %f591, %f606;
	st.shared.f32 	[%r169+28], %f607;
	st.global.f32 	[%rd51+28], %f607;
$L__BB1_23:
	add.s32 	%r192, %r192, 8;
	setp.ne.s32 	%p16, %r192, 64;
	@%p16 bra 	$L__BB1_21;
	ld.param.u64 	%rd58, [_Z19flash_attn_kernel_2PfS_S_S_S_S__param_4];
	mov.u32 	%r175, _ZZ19flash_attn_kernel_2PfS_S_S_S_S_E8m_shared;
	add.s32 	%r176, %r175, %r164;
	ld.shared.f32 	%f608, [%r176];
	ld.shared.f32 	%f609, [%r25];
	setp.lt.f32 	%p17, %f609, 0f00800000;
	mul.f32 	%f610, %f609, 0f4B000000;
	selp.f32 	%f611, %f610, %f609, %p17;
	selp.f32 	%f612, 0fC1B80000, 0f00000000, %p17;
	mov.b32 	%r177, %f611;
	add.s32 	%r178, %r177, -1059760811;
	and.b32  	%r179, %r178, -8388608;
	sub.s32 	%r180, %r177, %r179;
	mov.b32 	%f613, %r180;
	cvt.rn.f32.s32 	%f614, %r179;
	fma.rn.f32 	%f615, %f614, 0f34000000, %f612;
	add.f32 	%f616, %f613, 0fBF800000;
	fma.rn.f32 	%f617, %f616, 0fBE055027, 0f3E1039F6;
	fma.rn.f32 	%f618, %f617, %f616, 0fBDF8CDCC;
	fma.rn.f32 	%f619, %f618, %f616, 0f3E0F2955;
	fma.rn.f32 	%f620, %f619, %f616, 0fBE2AD8B9;
	fma.rn.f32 	%f621, %f620, %f616, 0f3E4CED0B;
	fma.rn.f32 	%f622, %f621, %f616, 0fBE7FFF22;
	fma.rn.f32 	%f623, %f622, %f616, 0f3EAAAA78;
	fma.rn.f32 	%f624, %f623, %f616, 0fBF000000;
	mul.f32 	%f625, %f616, %f624;
	fma.rn.f32 	%f626, %f625, %f616, %f616;
	fma.rn.f32 	%f627, %f615, 0f3F317218, %f626;
	setp.gt.u32 	%p18, %r177, 2139095039;
	fma.rn.f32 	%f628, %f611, 0f7F800000, 0f7F800000;
	selp.f32 	%f629, %f628, %f627, %p18;
	setp.eq.f32 	%p19, %f611, 0f00000000;
	selp.f32 	%f630, 0fFF800000, %f629, %p19;
	add.f32 	%f631, %f608, %f630;
	cvta.to.global.u64 	%rd52, %rd58;
	mov.u32 	%r181, %ctaid.y;
	shl.b32 	%r182, %r181, 10;
	shl.b32 	%r183, %r24, 5;
	add.s32 	%r184, %r182, %r183;
	mul.wide.s32 	%rd53, %r184, 4;
	add.s64 	%rd54, %rd52, %rd53;
	mul.wide.u32 	%rd55, %r1, 4;
	add.s64 	%rd56, %rd54, %rd55;
	st.global.f32 	[%rd56], %f631;
	add.s32 	%r186, %r186, 1;
	setp.ne.s32 	%p20, %r186, 32;
	@%p20 bra 	$L__BB1_7;
	bar.sync 	0;
	ret;

}


// ===== COMPILED SASS (sm_100) =====

	.target	sm_100

	.elftype	@"ET_EXEC"


//--------------------- .note.nv.tkinfo           --------------------------
	.section	.note.nv.tkinfo,"",@"SHT_NOTE"
	.sectionflags	@"SHF_NOTE_NV_TKINFO"
	.tkinfo
        /*0018*/ 	.word	0x00000002
        /*0030*/ 	.string	""
        /*0030*/ 	.string	"ptxas"
        /*0030*/ 	.string	"Cuda compilation tools, release 13.0, V13.0.88"
        /*0030*/ 	.string	"Build cuda_13.0.r13.0/compiler.36424714_0"
        /*0030*/ 	.string	"-arch sm_100 -m 64 "



//--------------------- .note.nv.cuinfo           --------------------------
	.section	.note.nv.cuinfo,"",@"SHT_NOTE"
	.sectionflags	@"SHF_NOTE_NV_CUINFO"
        /*0018*/ 	.short	0x0002
        /*001a*/ 	.short	0x0064
        /*001c*/ 	.short	0x0082
	.zero		2


//--------------------- .nv.info                  --------------------------
	.section	.nv.info,"",@"SHT_CUDA_INFO"
	.align	4


	//----- nvinfo : EIATTR_REGCOUNT
	.align		4
        /*0000*/ 	.byte	0x04, 0x2f
        /*0002*/ 	.short	(.L_1 - .L_0)
	.align		4
.L_0:
        /*0004*/ 	.word	index@(_Z20multi_head_attentionPfS_S_S_S_S_)
        /*0008*/ 	.word	0x00000020


	//----- nvinfo : EIATTR_FRAME_SIZE
	.align		4
.L_1:
        /*000c*/ 	.byte	0x04, 0x11
        /*000e*/ 	.short	(.L_3 - .L_2)
	.align		4
.L_2:
        /*0010*/ 	.word	index@($__internal_1_$__cuda_sm3x_div_rn_noftz_f32_slowpath)
        /*0014*/ 	.word	0x00000000


	//----- nvinfo : EIATTR_FRAME_SIZE
	.align		4
.L_3:
        /*0018*/ 	.byte	0x04, 0x11
        /*001a*/ 	.short	(.L_5 - .L_4)
	.align		4
.L_4:
        /*001c*/ 	.word	index@(_Z20multi_head_attentionPfS_S_S_S_S_)
        /*0020*/ 	.word	0x00000000


	//----- nvinfo : EIATTR_REGCOUNT
	.align		4
.L_5:
        /*0024*/ 	.byte	0x04, 0x2f
        /*0026*/ 	.short	(.L_7 - .L_6)
	.align		4
.L_6:
        /*0028*/ 	.word	index@(_Z19flash_attn_kernel_2PfS_S_S_S_S_)
        /*002c*/ 	.word	0x00000030


	//----- nvinfo : EIATTR_FRAME_SIZE
	.align		4
.L_7:
        /*0030*/ 	.byte	0x04, 0x11
        /*0032*/ 	.short	(.L_9 - .L_8)
	.align		4
.L_8:
        /*0034*/ 	.word	index@($__internal_0_$__cuda_sm20_rcp_rn_f32_slowpath)
        /*0038*/ 	.word	0x00000000


	//----- nvinfo : EIATTR_FRAME_SIZE
	.align		4
.L_9:
        /*003c*/ 	.byte	0x04, 0x11
        /*003e*/ 	.short	(.L_11 - .L_10)
	.align		4
.L_10:
        /*0040*/ 	.word	index@(_Z19flash_attn_kernel_2PfS_S_S_S_S_)
        /*0044*/ 	.word	0x00000000


	//----- nvinfo : EIATTR_MIN_STACK_SIZE
	.align		4
.L_11:
        /*0048*/ 	.byte	0x04, 0x12
        /*004a*/ 	.short	(.L_13 - .L_12)
	.align		4
.L_12:
        /*004c*/ 	.word	index@(_Z19flash_attn_kernel_2PfS_S_S_S_S_)
        /*0050*/ 	.word	0x00000000


	//----- nvinfo : EIATTR_MIN_STACK_SIZE
	.align		4
.L_13:
        /*0054*/ 	.byte	0x04, 0x12
        /*0056*/ 	.short	(.L_15 - .L_14)
	.align		4
.L_14:
        /*0058*/ 	.word	index@(_Z20multi_head_attentionPfS_S_S_S_S_)
        /*005c*/ 	.word	0x00000000
.L_15:


//--------------------- .nv.compat                --------------------------
	.section	.nv.compat,"",@"SHT_CUDA_COMPAT_INFO"
	.align	4
        /*0000*/ 	.byte	0x02, 0x09, 0x00, 0x00, 0x02, 0x02, 0x01, 0x00, 0x02, 0x05, 0x05, 0x00, 0x03, 0x07, 0x01, 0x01
        /*0010*/ 	.byte	0x02, 0x03, 0x00, 0x00, 0x02, 0x06, 0x01, 0x00, 0x04, 0x0b, 0x08, 0x00, 0x01, 0x00, 0x00, 0x00
        /*0020*/ 	.byte	0x00, 0x00, 0x00, 0x00


//--------------------- .nv.info._Z19flash_attn_kernel_2PfS_S_S_S_S_ --------------------------
	.section	.nv.info._Z19flash_attn_kernel_2PfS_S_S_S_S_,"",@"SHT_CUDA_INFO"
	.sectionflags	@""
	.align	4


	//----- nvinfo : EIATTR_CUDA_API_VERSION
	.align		4
        /*0000*/ 	.byte	0x04, 0x37
        /*0002*/ 	.short	(.L_17 - .L_16)
.L_16:
        /*0004*/ 	.word	0x00000082


	//----- nvinfo : EIATTR_KPARAM_INFO
	.align		4
.L_17:
        /*0008*/ 	.byte	0x04, 0x17
        /*000a*/ 	.short	(.L_19 - .L_18)
.L_18:
        /*000c*/ 	.word	0x00000000
        /*0010*/ 	.short	0x0005
        /*0012*/ 	.short	0x0028
        /*0014*/ 	.byte	0x00, 0xf5, 0x21, 0x00


	//----- nvinfo : EIATTR_KPARAM_INFO
	.align		4
.L_19:
        /*0018*/ 	.byte	0x04, 0x17
        /*001a*/ 	.short	(.L_21 - .L_20)
.L_20:
        /*001c*/ 	.word	0x00000000
        /*0020*/ 	.short	0x0004
        /*0022*/ 	.short	0x0020
        /*0024*/ 	.byte	0x00, 0xf5, 0x21, 0x00


	//----- nvinfo : EIATTR_KPARAM_INFO
	.align		4
.L_21:
        /*0028*/ 	.byte	0x04, 0x17
        /*002a*/ 	.short	(.L_23 - .L_22)
.L_22:
        /*002c*/ 	.word	0x00000000
        /*0030*/ 	.short	0x0003
        /*0032*/ 	.short	0x0018
        /*0034*/ 	.byte	0x00, 0xf5, 0x21, 0x00


	//----- nvinfo : EIATTR_KPARAM_INFO
	.align		4
.L_23:
        /*0038*/ 	.byte	0x04, 0x17
        /*003a*/ 	.short	(.L_25 - .L_24)
.L_24:
        /*003c*/ 	.word	0x00000000
        /*0040*/ 	.short	0x0002
        /*0042*/ 	.short	0x0010
        /*0044*/ 	.byte	0x00, 0xf5, 0x21, 0x00


	//----- nvinfo : EIATTR_KPARAM_INFO
	.align		4
.L_25:
        /*0048*/ 	.byte	0x04, 0x17
        /*004a*/ 	.short	(.L_27 - .L_26)
.L_26:
        /*004c*/ 	.word	0x00000000
        /*0050*/ 	.short	0x0001
        /*0052*/ 	.short	0x0008
        /*0054*/ 	.byte	0x00, 0xf5, 0x21, 0x00


	//----- nvinfo : EIATTR_KPARAM_INFO
	.align		4
.L_27:
        /*0058*/ 	.byte	0x04, 0x17
        /*005a*/ 	.short	(.L_29 - .L_28)
.L_28:
        /*005c*/ 	.word	0x00000000
        /*0060*/ 	.short	0x0000
        /*0062*/ 	.short	0x0000
        /*0064*/ 	.byte	0x00, 0xf5, 0x21, 0x00


	//----- nvinfo : EIATTR_SPARSE_MMA_MASK
	.align		4
.L_29:
        /*0068*/ 	.byte	0x03, 0x50
        /*006a*/ 	.short	0x0000


	//----- nvinfo : EIATTR_MAXREG_COUNT
	.align		4
        /*006c*/ 	.byte	0x03, 0x1b
        /*006e*/ 	.short	0x00ff


	//----- nvinfo : EIATTR_NUM_BARRIERS
	.align		4
        /*0070*/ 	.byte	0x02, 0x4c
        /*0072*/ 	.byte	0x01
	.zero		1


	//----- nvinfo : EIATTR_MERCURY_ISA_VERSION
	.align		4
        /*0074*/ 	.byte	0x03, 0x5f
        /*0076*/ 	.short	0x0101


	//----- nvinfo : EIATTR_VRC_CTA_INIT_COUNT
	.align		4
        /*0078*/ 	.byte	0x02, 0x4a
	.zero		1
	.zero		1


	//----- nvinfo : EIATTR_EXIT_INSTR_OFFSETS
	.align		4
        /*007c*/ 	.byte	0x04, 0x1c
        /*007e*/ 	.short	(.L_31 - .L_30)


	//   ....[0]....
.L_30:
        /*0080*/ 	.word	0x00003640


	//----- nvinfo : EIATTR_CRS_STACK_SIZE
	.align		4
.L_31:
        /*0084*/ 	.byte	0x04, 0x1e
        /*0086*/ 	.short	(.L_33 - .L_32)
.L_32:
        /*0088*/ 	.word	0x00000000


	//----- nvinfo : EIATTR_CBANK_PARAM_SIZE
	.align		4
.L_33:
        /*008c*/ 	.byte	0x03, 0x19
        /*008e*/ 	.short	0x0030


	//----- nvinfo : EIATTR_PARAM_CBANK
	.align		4
        /*0090*/ 	.byte	0x04, 0x0a
        /*0092*/ 	.short	(.L_35 - .L_34)
	.align		4
.L_34:
        /*0094*/ 	.word	index@(.nv.constant0._Z19flash_attn_kernel_2PfS_S_S_S_S_)
        /*0098*/ 	.short	0x0380
        /*009a*/ 	.short	0x0030


	//----- nvinfo : EIATTR_SW_WAR
	.align		4
.L_35:
        /*009c*/ 	.byte	0x04, 0x36
        /*009e*/ 	.short	(.L_37 - .L_36)
.L_36:
        /*00a0*/ 	.word	0x00000008
.L_37:


//--------------------- .nv.info._Z20multi_head_attentionPfS_S_S_S_S_ --------------------------
	.section	.nv.info._Z20multi_head_attentionPfS_S_S_S_S_,"",@"SHT_CUDA_INFO"
	.sectionflags	@""
	.align	4


	//----- nvinfo : EIATTR_CUDA_API_VERSION
	.align		4
        /*0000*/ 	.byte	0x04, 0x37
        /*0002*/ 	.short	(.L_39 - .L_38)
.L_38:
        /*0004*/ 	.word	0x00000082


	//----- nvinfo : EIATTR_KPARAM_INFO
	.align		4
.L_39:
        /*0008*/ 	.byte	0x04, 0x17
        /*000a*/ 	.short	(.L_41 - .L_40)
.L_40:
        /*000c*/ 	.word	0x00000000
        /*0010*/ 	.short	0x0005
        /*0012*/ 	.short	0x0028
        /*0014*/ 	.byte	0x00, 0xf5, 0x21, 0x00


	//----- nvinfo : EIATTR_KPARAM_INFO
	.align		4
.L_41:
        /*0018*/ 	.byte	0x04, 0x17
        /*001a*/ 	.short	(.L_43 - .L_42)
.L_42:
        /*001c*/ 	.word	0x00000000
        /*0020*/ 	.short	0x0004
        /*0022*/ 	.short	0x0020
        /*0024*/ 	.byte	0x00, 0xf5, 0x21, 0x00


	//----- nvinfo : EIATTR_KPARAM_INFO
	.align		4
.L_43:
        /*0028*/ 	.byte	0x04, 0x17
        /*002a*/ 	.short	(.L_45 - .L_44)
.L_44:
        /*002c*/ 	.word	0x00000000
        /*0030*/ 	.short	0x0003
        /*0032*/ 	.short	0x0018
        /*0034*/ 	.byte	0x00, 0xf5, 0x21, 0x00


	//----- nvinfo : EIATTR_KPARAM_INFO
	.align		4
.L_45:
        /*0038*/ 	.byte	0x04, 0x17
        /*003a*/ 	.short	(.L_47 - .L_46)
.L_46:
        /*003c*/ 	.word	0x00000000
        /*0040*/ 	.short	0x0002
        /*0042*/ 	.short	0x0010
        /*0044*/ 	.byte	0x00, 0xf5, 0x21, 0x00


	//----- nvinfo : EIATTR_KPARAM_INFO
	.align		4
.L_47:
        /*0048*/ 	.byte	0x04, 0x17
        /*004a*/ 	.short	(.L_49 - .L_48)
.L_48:
        /*004c*/ 	.word	0x00000000
        /*0050*/ 	.short	0x0001
        /*0052*/ 	.short	0x0008
        /*0054*/ 	.byte	0x00, 0xf5, 0x21, 0x00


	//----- nvinfo : EIATTR_KPARAM_INFO
	.align		4
.L_49:
        /*0058*/ 	.byte	0x04, 0x17
        /*005a*/ 	.short	(.L_51 - .L_50)
.L_50:
        /*005c*/ 	.word	0x00000000
        /*0060*/ 	.short	0x0000
        /*0062*/ 	.short	0x0000
        /*0064*/ 	.byte	0x00, 0xf5, 0x21, 0x00


	//----- nvinfo : EIATTR_SPARSE_MMA_MASK
	.align		4
.L_51:
        /*0068*/ 	.byte	0x03, 0x50
        /*006a*/ 	.short	0x0000


	//----- nvinfo : EIATTR_MAXREG_COUNT
	.align		4
        /*006c*/ 	.byte	0x03, 0x1b
        /*006e*/ 	.short	0x00ff


	//----- nvinfo : EIATTR_NUM_BARRIERS
	.align		4
        /*0070*/ 	.byte	0x02, 0x4c
        /*0072*/ 	.byte	0x01
	.zero		1


	//----- nvinfo : EIATTR_MERCURY_ISA_VERSION
	.align		4
        /*0074*/ 	.byte	0x03, 0x5f
        /*0076*/ 	.short	0x0101


	//----- nvinfo : EIATTR_VRC_CTA_INIT_COUNT
	.align		4
        /*0078*/ 	.byte	0x02, 0x4a
	.zero		1
	.zero		1


	//----- nvinfo : EIATTR_EXIT_INSTR_OFFSETS
	.align		4
        /*007c*/ 	.byte	0x04, 0x1c
        /*007e*/ 	.short	(.L_53 - .L_52)


	//   ....[0]....
.L_52:
        /*0080*/ 	.word	0x00003340


	//----- nvinfo : EIATTR_CRS_STACK_SIZE
	.align		4
.L_53:
        /*0084*/ 	.byte	0x04, 0x1e
        /*0086*/ 	.short	(.L_55 - .L_54)
.L_54:
        /*0088*/ 	.word	0x00000000


	//----- nvinfo : EIATTR_CBANK_PARAM_SIZE
	.align		4
.L_55:
        /*008c*/ 	.byte	0x03, 0x19
        /*008e*/ 	.short	0x0030


	//----- nvinfo : EIATTR_PARAM_CBANK
	.align		4
        /*0090*/ 	.byte	0x04, 0x0a
        /*0092*/ 	.short	(.L_57 - .L_56)
	.align		4
.L_56:
        /*0094*/ 	.word	index@(.nv.constant0._Z20multi_head_attentionPfS_S_S_S_S_)
        /*0098*/ 	.short	0x0380
        /*009a*/ 	.short	0x0030


	//----- nvinfo : EIATTR_SW_WAR
	.align		4
.L_57:
        /*009c*/ 	.byte	0x04, 0x36
        /*009e*/ 	.short	(.L_59 - .L_58)
.L_58:
        /*00a0*/ 	.word	0x00000008
.L_59:


//--------------------- .nv.callgraph             --------------------------
	.section	.nv.callgraph,"",@"SHT_CUDA_CALLGRAPH"
	.align	4
	.sectionentsize	8
	.align		4
        /*0000*/ 	.word	0x00000000
	.align		4
        /*0004*/ 	.word	0xffffffff
	.align		4
        /*0008*/ 	.word	0x00000000
	.align		4
        /*000c*/ 	.word	0xfffffffe
	.align		4
        /*0010*/ 	.word	0x00000000
	.align		4
        /*0014*/ 	.word	0xfffffffd
	.align		4
        /*0018*/ 	.word	0x00000000
	.align		4
        /*001c*/ 	.word	0xfffffffc


//--------------------- .text._Z19flash_attn_kernel_2PfS_S_S_S_S_ --------------------------
	.section	.text._Z19flash_attn_kernel_2PfS_S_S_S_S_,"ax",@progbits
	.align	128
        .global         _Z19flash_attn_kernel_2PfS_S_S_S_S_
        .type           _Z19flash_attn_kernel_2PfS_S_S_S_S_,@function
        .size           _Z19flash_attn_kernel_2PfS_S_S_S_S_,(.L_x_60 - _Z19flash_attn_kernel_2PfS_S_S_S_S_)
        .other          _Z19flash_attn_kernel_2PfS_S_S_S_S_,@"STO_CUDA_ENTRY STV_DEFAULT"
_Z19flash_attn_kernel_2PfS_S_S_S_S_:
.text._Z19flash_attn_kernel_2PfS_S_S_S_S_:
[----:B------:R-:W-:Y:S08]  /*0000*/  LDC R1, c[0x0][0x37c] ;  /* 0x0000df00ff017b82 */ /* 0x000ff00000000800 */
[----:B------:R-:W0:Y:S01]  /*0010*/  S2UR UR4, SR_CTAID.Y ;  /* 0x00000000000479c3 */ /* 0x000e220000002600 */
[----:B------:R-:W1:Y:S01]  /*0020*/  S2R R3, SR_TID.X ;  /* 0x0000000000037919 */ /* 0x000e620000002100 */
[----:B------:R-:W2:Y:S01]  /*0030*/  LDCU.64 UR6, c[0x0][0x388] ;  /* 0x00007100ff0677ac */ /* 0x000ea20008000a00 */
[----:B------:R-:W3:Y:S05]  /*0040*/  LDCU.128 UR12, c[0x0][0x390] ;  /* 0x00007200ff0c77ac */ /* 0x000eea0008000c00 */
[----:B------:R-:W4:Y:S01]  /*0050*/  S2UR UR5, SR_CTAID.X ;  /* 0x00000000000579c3 */ /* 0x000f220000002500 */
[----:B------:R-:W1:Y:S01]  /*0060*/  LDCU.64 UR18, c[0x0][0x358] ;  /* 0x00006b00ff1277ac */ /* 0x000e620008000a00 */
[----:B------:R-:W1:Y:S01]  /*0070*/  LDCU.64 UR20, c[0x0][0x380] ;  /* 0x00007000ff1477ac */ /* 0x000e620008000a00 */
[----:B0-----:R-:W-:-:S04]  /*0080*/  USHF.L.U32 UR10, UR4, 0x10, URZ ;  /* 0x00000010040a7899 */ /* 0x001fc800080006ff */
[----:B--2---:R-:W-:Y:S02]  /*0090*/  UIMAD.WIDE UR6, UR10, 0x4, UR6 ;  /* 0x000000040a0678a5 */ /* 0x004fe4000f8e0206 */
[----:B----4-:R-:W-:Y:S01]  /*00a0*/  ULEA UR16, UR4, UR5, 0x5 ;  /* 0x0000000504107291 */ /* 0x010fe2000f8e28ff */
[----:B-1----:R-:W-:Y:S01]  /*00b0*/  ISETP.GT.U32.AND P0, PT, R3, 0x1f, PT ;  /* 0x0000001f0300780c */ /* 0x002fe20003f04070 */
[----:B------:R-:W-:Y:S02]  /*00c0*/  ULEA UR5, UR5, UR10, 0xb ;  /* 0x0000000a05057291 */ /* 0x000fe4000f8e58ff */
[----:B---3--:R-:W-:Y:S02]  /*00d0*/  UIMAD.WIDE UR10, UR10, 0x4, UR12 ;  /* 0x000000040a0a78a5 */ /* 0x008fe4000f8e020c */
[----:B------:R-:W-:Y:S02]  /*00e0*/  USHF.L.U32 UR16, UR16, 0x5, URZ ;  /* 0x0000000510107899 */ /* 0x000fe400080006ff */
[----:B------:R-:W-:-:S02]  /*00f0*/  UIMAD.WIDE UR12, UR5, 0x4, UR14 ;  /* 0x00000004050c78a5 */ /* 0x000fc4000f8e020e */
[----:B------:R-:W-:Y:S01]  /*0100*/  USHF.R.S32.HI UR15, URZ, 0x1f, UR16 ;  /* 0x0000001fff0f7899 */ /* 0x000fe20008011410 */
[----:B------:R-:W-:Y:S01]  /*0110*/  UMOV UR4, URZ ;  /* 0x000000ff00047c82 */ /* 0x000fe20008000000 */
[----:B------:R-:W-:Y:S01]  /*0120*/  UMOV UR8, UR6 ;  /* 0x0000000600087c82 */ /* 0x000fe20008000000 */
[----:B------:R-:W-:-:S09]  /*0130*/  UMOV UR9, UR11 ;  /* 0x0000000b00097c82 */ /* 0x000fd20008000000 */
.L_x_2:
[----:B------:R-:W-:Y:S04]  /*0140*/  BSSY.RECONVERGENT B0, `(.L_x_0) ;  /* 0x0000033000007945 */ /* 0x000fe80003800200 */
[----:B0-----:R-:W-:Y:S05]  /*0150*/  @P0 BRA `(.L_x_1) ;  /* 0x0000000000c40947 */ /* 0x001fea0003800000 */
[----:B------:R-:W-:Y:S02]  /*0160*/  LEA R9, R3, UR4, 0x6 ;  /* 0x0000000403097c11 */ /* 0x000fe4000f8e30ff */
[----:B------:R-:W-:Y:S02]  /*0170*/  MOV R5, UR5 ;  /* 0x0000000500057c02 */ /* 0x000fe40008000f00 */
[----:B------:R-:W-:Y:S02]  /*0180*/  IADD3 R0, P1, PT, R9, UR5, RZ ;  /* 0x0000000509007c10 */ /* 0x000fe4000ff3e0ff */
[----:B------:R-:W-:Y:S02]  /*0190*/  MOV R6, UR12 ;  /* 0x0000000c00067c02 */ /* 0x000fe40008000f00 */
[----:B------:R-:W-:Y:S02]  /*01a0*/  LEA.HI.X.SX32 R5, R5, RZ, 0x1, P1 ;  /* 0x000000ff05057211 */ /* 0x000fe400008f0eff */
[----:B------:R-:W-:-:S02]  /*01b0*/  LEA R4, P1, R0, UR20, 0x2 ;  /* 0x0000001400047c11 */ /* 0x000fc4000f8210ff */
[----:B------:R-:W-:Y:S02]  /*01c0*/  MOV R7, UR13 ;  /* 0x0000000d00077c02 */ /* 0x000fe40008000f00 */
[----:B------:R-:W-:Y:S01]  /*01d0*/  LEA.HI.X R5, R0, UR21, R5, 0x2, P1 ;  /* 0x0000001500057c11 */ /* 0x000fe200088f1405 */
[----:B------:R-:W-:-:S04]  /*01e0*/  IMAD.WIDE.U32 R6, R9, 0x4, R6 ;  /* 0x0000000409067825 */ /* 0x000fc800078e0006 */
[----:B------:R-:W2:Y:S04]  /*01f0*/  LDG.E R0, desc[UR18][R4.64] ;  /* 0x0000001204007981 */ /* 0x000ea8000c1e1900 */
[----:B------:R-:W3:Y:S04]  /*0200*/  LDG.E R2, desc[UR18][R6.64] ;  /* 0x0000001206027981 */ /* 0x000ee8000c1e1900 */
[----:B------:R-:W4:Y:S04]  /*0210*/  LDG.E R8, desc[UR18][R4.64+0x4] ;  /* 0x0000041204087981 */ /* 0x000f28000c1e1900 */
[----:B------:R-:W5:Y:S04]  /*0220*/  LDG.E R10, desc[UR18][R6.64+0x4] ;  /* 0x00000412060a7981 */ /* 0x000f68000c1e1900 */
        /* <DEDUP_REMOVED lines=11> */
[----:B------:R-:W5:Y:S01]  /*02e0*/  LDG.E R34, desc[UR18][R6.64+0x1c] ;  /* 0x00001c1206227981 */ /* 0x000f62000c1e1900 */
[----:B------:R-:W0:Y:S01]  /*02f0*/  S2UR UR14, SR_CgaCtaId ;  /* 0x00000000000e79c3 */ /* 0x000e220000008800 */
[----:B------:R-:W-:-:S02]  /*0300*/  UMOV UR6, 0x400 ;  /* 0x0000040000067882 */ /* 0x000fc40000000000 */
[----:B------:R-:W-:Y:S02]  /*0310*/  UIADD3 UR11, UPT, UPT, UR6, 0x4000, URZ ;  /* 0x00004000060b7890 */ /* 0x000fe4000fffe0ff */
[----:B------:R-:W-:Y:S02]  /*0320*/  UIADD3 UR6, UPT, UPT, UR6, 0x6000, URZ ;  /* 0x0000600006067890 */ /* 0x000fe4000fffe0ff */
[----:B0-----:R-:W-:Y:S02]  /*0330*/  ULEA UR11, UR14, UR11, 0x18 ;  /* 0x0000000b0e0b7291 */ /* 0x001fe4000f8ec0ff */
[----:B------:R-:W-:-:S04]  /*0340*/  ULEA UR6, UR14, UR6, 0x18 ;  /* 0x000000060e067291 */ /* 0x000fc8000f8ec0ff */
[C---:B------:R-:W-:Y:S02]  /*0350*/  LEA R11, R9.reuse, UR11, 0x2 ;  /* 0x0000000b090b7c11 */ /* 0x040fe4000f8e10ff */
[----:B------:R-:W-:-:S03]  /*0360*/  LEA R9, R9, UR6, 0x2 ;  /* 0x0000000609097c11 */ /* 0x000fc6000f8e10ff */
[----:B--2---:R0:W-:Y:S04]  /*0370*/  STS [R11], R0 ;  /* 0x000000000b007388 */ /* 0x0041e80000000800 */
[----:B---3--:R0:W-:Y:S04]  /*0380*/  STS [R9], R2 ;  /* 0x0000000209007388 */ /* 0x0081e80000000800 */
[----:B----4-:R0:W-:Y:S04]  /*0390*/  STS [R11+0x4], R8 ;  /* 0x000004080b007388 */ /* 0x0101e80000000800 */
[----:B-----5:R0:W-:Y:S04]  /*03a0*/  STS [R9+0x4], R10 ;  /* 0x0000040a09007388 */ /* 0x0201e80000000800 */
[----:B------:R0:W-:Y:S04]  /*03b0*/  STS [R11+0x8], R12 ;  /* 0x0000080c0b007388 */ /* 0x0001e80000000800 */
        /* <DEDUP_REMOVED lines=10> */
[----:B------:R0:W-:Y:S02]  /*0460*/  STS [R9+0x1c], R34 ;  /* 0x00001c2209007388 */ /* 0x0001e40000000800 */
.L_x_1:
[----:B------:R-:W-:Y:S05]  /*0470*/  BSYNC.RECONVERGENT B0 ;  /* 0x0000000000007941 */ /* 0x000fea0003800200 */
.L_x_0:
[----:B------:R-:W-:-:S04]  /*0480*/  UIADD3 UR4, UPT, UPT, UR4, 0x8, URZ ;  /* 0x0000000804047890 */ /* 0x000fc8000fffe0ff */
[----:B------:R-:W-:-:S09]  /*0490*/  UISETP.NE.AND UP0, UPT, UR4, 0x40, UPT ;  /* 0x000000400400788c */ /* 0x000fd2000bf05270 */
[----:B------:R-:W-:Y:S05]  /*04a0*/  BRA.U UP0, `(.L_x_2) ;  /* 0xfffffffd00247547 */ /* 0x000fea000b83ffff */
[----:B------:R-:W-:Y:S01]  /*04b0*/  ISETP.GT.U32.AND P1, PT, R3, 0x1f, PT ;  /* 0x0000001f0300780c */ /* 0x000fe20003f24070 */
[----:B------:R-:W1:-:S12]  /*04c0*/  LDCU.64 UR4, c[0x0][0x3a0] ;  /* 0x00007400ff0477ac */ /* 0x000e580008000a00 */
[----:B------:R-:W2:Y:S01]  /*04d0*/  @!P1 LDC.64 R6, c[0x0][0x3a8] ;  /* 0x0000ea00ff069b82 */ /* 0x000ea20000000a00 */
[----:B0-----:R-:W-:-:S04]  /*04e0*/  @!P1 IADD3 R0, P0, PT, R3, UR16, RZ ;  /* 0x0000001003009c10 */ /* 0x001fc8000ff1e0ff */
[----:B------:R-:W-:Y:S01]  /*04f0*/  @!P1 IADD3.X R2, PT, PT, RZ, UR15, RZ, P0, !PT ;  /* 0x0000000fff029c10 */ /* 0x000fe200087fe4ff */
[----:B-1----:R-:W-:-:S04]  /*0500*/  ULEA UR4, UP0, UR16, UR4, 0x2 ;  /* 0x0000000410047291 */ /* 0x002fc8000f8010ff */
[----:B------:R-:W-:Y:S02]  /*0510*/  ULEA.HI.X UR16, UR16, UR5, UR15, 0x2, UP0 ;  /* 0x0000000510107291 */ /* 0x000fe400080f140f */
[----:B------:R-:W-:-:S04]  /*0520*/  MOV R4, UR4 ;  /* 0x0000000400047c02 */ /* 0x000fc80008000f00 */
[----:B------:R-:W-:-:S03]  /*0530*/  MOV R5, UR16 ;  /* 0x0000001000057c02 */ /* 0x000fc60008000f00 */
[----:B------:R-:W-:Y:S01]  /*0540*/  @!P1 IMAD.WIDE.U32 R4, R3, 0x4, R4 ;  /* 0x0000000403049825 */ /* 0x000fe200078e0004 */
[----:B--2---:R-:W-:-:S05]  /*0550*/  @!P1 LEA R6, P0, R0, R6, 0x2 ;  /* 0x0000000600069211 */ /* 0x004fca00078010ff */
[----:B------:R-:W2:Y:S01]  /*0560*/  @!P1 LDG.E R5, desc[UR18][R4.64] ;  /* 0x0000001204059981 */ /* 0x000ea2000c1e1900 */
[----:B------:R-:W-:-:S06]  /*0570*/  @!P1 LEA.HI.X R7, R0, R7, R2, 0x2, P0 ;  /* 0x0000000700079211 */ /* 0x000fcc00000f1402 */
[----:B------:R-:W3:Y:S01]  /*0580*/  @!P1 LDG.E R7, desc[UR18][R6.64] ;  /* 0x0000001206079981 */ /* 0x000ee2000c1e1900 */
[----:B------:R-:W0:Y:S01]  /*0590*/  S2UR UR11, SR_CgaCtaId ;  /* 0x00000000000b79c3 */ /* 0x000e220000008800 */
[----:B------:R-:W-:Y:S02]  /*05a0*/  UMOV UR6, 0x400 ;  /* 0x0000040000067882 */ /* 0x000fe40000000000 */
[----:B------:R-:W-:Y:S02]  /*05b0*/  UIADD3 UR4, UPT, UPT, UR6, 0x8000, URZ ;  /* 0x0000800006047890 */ /* 0x000fe4000fffe0ff */
[----:B------:R-:W-:Y:S02]  /*05c0*/  UIADD3 UR5, UPT, UPT, UR6, 0x8080, URZ ;  /* 0x0000808006057890 */ /* 0x000fe4000fffe0ff */
[----:B0-----:R-:W-:Y:S02]  /*05d0*/  ULEA UR4, UR11, UR4, 0x18 ;  /* 0x000000040b047291 */ /* 0x001fe4000f8ec0ff */
[----:B------:R-:W-:-:S04]  /*05e0*/  ULEA UR5, UR11, UR5, 0x18 ;  /* 0x000000050b057291 */ /* 0x000fc8000f8ec0ff */
[C---:B------:R-:W-:Y:S02]  /*05f0*/  LEA R2, R3.reuse, UR4, 0x2 ;  /* 0x0000000403027c11 */ /* 0x040fe4000f8e10ff */
[C---:B------:R-:W-:Y:S01]  /*0600*/  LEA R8, R3.reuse, UR5, 0x2 ;  /* 0x0000000503087c11 */ /* 0x040fe2000f8e10ff */
[----:B------:R-:W-:Y:S01]  /*0610*/  ULEA UR4, UR11, UR6, 0x18 ;  /* 0x000000060b047291 */ /* 0x000fe2000f8ec0ff */
[----:B------:R-:W-:-:S05]  /*0620*/  IMAD.WIDE.U32 R40, R3, 0x100, RZ ;  /* 0x0000010003287825 */ /* 0x000fca00078e00ff */
[----:B------:R-:W-:Y:S02]  /*0630*/  LEA R38, R3, UR4, 0x8 ;  /* 0x0000000403267c11 */ /* 0x000fe4000f8e40ff */
[----:B------:R-:W-:Y:S02]  /*0640*/  LOP3.LUT R0, R40, 0x10, RZ, 0xfc, !PT ;  /* 0x0000001028007812 */ /* 0x000fe400078efcff */
[----:B------:R-:W-:Y:S01]  /*0650*/  IADD3 R38, PT, PT, R38, 0x10, RZ ;  /* 0x0000001026267810 */ /* 0x000fe20007ffe0ff */
[----:B------:R-:W-:Y:S01]  /*0660*/  UMOV UR4, URZ ;  /* 0x000000ff00047c82 */ /* 0x000fe20008000000 */
[----:B--2---:R0:W-:Y:S04]  /*0670*/  @!P1 STS [R2], R5 ;  /* 0x0000000502009388 */ /* 0x0041e80000000800 */
[----:B---3--:R0:W-:Y:S02]  /*0680*/  @!P1 STS [R8], R7 ;  /* 0x0000000708009388 */ /* 0x0081e40000000800 */
.L_x_20:
[----:B------:R-:W-:Y:S01]  /*0690*/  ISETP.GT.U32.AND P0, PT, R3, 0x1f, PT ;  /* 0x0000001f0300780c */ /* 0x000fe20003f04070 */
[----:B------:R-:W-:Y:S01]  /*06a0*/  UMOV UR11, 0x10 ;  /* 0x00000010000b7882 */ /* 0x000fe20000000000 */
[----:B0-----:R-:W-:Y:S02]  /*06b0*/  MOV R2, R38 ;  /* 0x0000002600027202 */ /* 0x001fe40000000f00 */
[----:B------:R-:W-:Y:S02]  /*06c0*/  MOV R24, R0 ;  /* 0x0000000000187202 */ /* 0x000fe40000000f00 */
[----:B-1----:R-:W-:-:S07]  /*06d0*/  MOV R26, R41 ;  /* 0x00000029001a7202 */ /* 0x002fce0000000f00 */
.L_x_5:
[----:B------:R-:W-:Y:S04]  /*06e0*/  BSSY.RECONVERGENT B0, `(.L_x_3) ;  /* 0x000002b000007945 */ /* 0x000fe80003800200 */
[----:B------:R-:W-:Y:S05]  /*06f0*/  @P0 BRA `(.L_x_4) ;  /* 0x0000000000a40947 */ /* 0x000fea0003800000 */
[C---:B------:R-:W-:Y:S02]  /*0700*/  IADD3 R6, P1, PT, R24.reuse, UR10, RZ ;  /* 0x0000000a18067c10 */ /* 0x040fe4000ff3e0ff */
[----:B------:R-:W-:Y:S02]  /*0710*/  IADD3 R4, P2, PT, R24, UR8, RZ ;  /* 0x0000000818047c10 */ /* 0x000fe4000ff5e0ff */
[C---:B------:R-:W-:Y:S02]  /*0720*/  IADD3.X R7, PT, PT, R26.reuse, UR9, RZ, P1, !PT ;  /* 0x000000091a077c10 */ /* 0x040fe40008ffe4ff */
[----:B------:R-:W-:-:S03]  /*0730*/  IADD3.X R5, PT, PT, R26, UR7, RZ, P2, !PT ;  /* 0x000000071a057c10 */ /* 0x000fc600097fe4ff */
        /* <DEDUP_REMOVED lines=18> */
[----:B------:R-:W-:-:S04]  /*0860*/  UIADD3 UR5, UPT, UPT, UR5, 0x2000, URZ ;  /* 0x0000200005057890 */ /* 0x000fc8000fffe0ff */
[----:B0-----:R-:W-:-:S06]  /*0870*/  ULEA UR5, UR6, UR5, 0x18 ;  /* 0x0000000506057291 */ /* 0x001fcc000f8ec0ff */
[----:B------:R-:W-:-:S05]  /*0880*/  LEA R9, R3, UR5, 0x8 ;  /* 0x0000000503097c11 */ /* 0x000fca000f8e40ff */
[----:B--2---:R0:W-:Y:S04]  /*0890*/  STS [R9+UR11+-0x10], R8 ;  /* 0xfffff00809007988 */ /* 0x0041e8000800080b */
[----:B---3--:R0:W-:Y:S04]  /*08a0*/  STS [R2+-0x10], R11 ;  /* 0xfffff00b02007388 */ /* 0x0081e80000000800 */
[----:B----4-:R0:W-:Y:S04]  /*08b0*/  STS [R9+UR11+-0xc], R10 ;  /* 0xfffff40a09007988 */ /* 0x0101e8000800080b */
[----:B-----5:R0:W-:Y:S04]  /*08c0*/  STS [R2+-0xc], R13 ;  /* 0xfffff40d02007388 */ /* 0x0201e80000000800 */
[----:B------:R0:W-:Y:S04]  /*08d0*/  STS [R9+UR11+-0x8], R12 ;  /* 0xfffff80c09007988 */ /* 0x0001e8000800080b */
[----:B------:R0:W-:Y:S04]  /*08e0*/  STS [R2+-0x8], R15 ;  /* 0xfffff80f02007388 */ /* 0x0001e80000000800 */
[----:B------:R0:W-:Y:S04]  /*08f0*/  STS [R9+UR11+-0x4], R14 ;  /* 0xfffffc0e09007988 */ /* 0x0001e8000800080b */
[----:B------:R0:W-:Y:S04]  /*0900*/  STS [R2+-0x4], R17 ;  /* 0xfffffc1102007388 */ /* 0x0001e80000000800 */
[----:B------:R0:W-:Y:S04]  /*0910*/  STS [R9+UR11], R16 ;  /* 0x0000001009007988 */ /* 0x0001e8000800080b */
[----:B------:R0:W-:Y:S04]  /*0920*/  STS [R2], R19 ;  /* 0x0000001302007388 */ /* 0x0001e80000000800 */
[----:B------:R0:W-:Y:S04]  /*0930*/  STS [R9+UR11+0x4], R18 ;  /* 0x0000041209007988 */ /* 0x0001e8000800080b */
[----:B------:R0:W-:Y:S04]  /*0940*/  STS [R2+0x4], R21 ;  /* 0x0000041502007388 */ /* 0x0001e80000000800 */
[----:B------:R0:W-:Y:S04]  /*0950*/  STS [R9+UR11+0x8], R20 ;  /* 0x0000081409007988 */ /* 0x0001e8000800080b */
[----:B------:R0:W-:Y:S04]  /*0960*/  STS [R2+0x8], R23 ;  /* 0x0000081702007388 */ /* 0x0001e80000000800 */
[----:B------:R0:W-:Y:S04]  /*0970*/  STS [R9+UR11+0xc], R22 ;  /* 0x00000c1609007988 */ /* 0x0001e8000800080b */
[----:B------:R0:W-:Y:S02]  /*0980*/  STS [R2+0xc], R25 ;  /* 0x00000c1902007388 */ /* 0x0001e40000000800 */
.L_x_4:
[----:B------:R-:W-:Y:S05]  /*0990*/  BSYNC.RECONVERGENT B0 ;  /* 0x0000000000007941 */ /* 0x000fea0003800200 */
.L_x_3:
[----:B------:R-:W-:Y:S01]  /*09a0*/  UIADD3 UR11, UPT, UPT, UR11, 0x20, URZ ;  /* 0x000000200b0b7890 */ /* 0x000fe2000fffe0ff */
[----:B------:R-:W-:Y:S02]  /*09b0*/  IADD3 R24, P1, PT, R24, 0x20, RZ ;  /* 0x0000002018187810 */ /* 0x000fe40007f3e0ff */
[----:B0-----:R-:W-:Y:S01]  /*09c0*/  IADD3 R2, PT, PT, R2, 0x20, RZ ;  /* 0x0000002002027810 */ /* 0x001fe20007ffe0ff */
[----:B------:R-:W-:Y:S01]  /*09d0*/  UISETP.NE.AND UP0, UPT, UR11, 0x110, UPT ;  /* 0x000001100b00788c */ /* 0x000fe2000bf05270 */
[----:B------:R-:W-:-:S08]  /*09e0*/  IADD3.X R26, PT, PT, RZ, R26, RZ, P1, !PT ;  /* 0x0000001aff1a7210 */ /* 0x000fd00000ffe4ff */
[----:B------:R-:W-:Y:S05]  /*09f0*/  BRA.U UP0, `(.L_x_5) ;  /* 0xfffffffd00387547 */ /* 0x000fea000b83ffff */
[----:B------:R-:W0:Y:S01]  /*0a00*/  S2UR UR6, SR_CgaCtaId ;  /* 0x00000000000679c3 */ /* 0x000e220000008800 */
[----:B------:R-:W-:Y:S02]  /*0a10*/  UMOV UR5, 0x400 ;  /* 0x0000040000057882 */ /* 0x000fe40000000000 */
[----:B------:R-:W-:-:S04]  /*0a20*/  UIADD3 UR5, UPT, UPT, UR5, 0x8080, URZ ;  /* 0x0000808005057890 */ /* 0x000fc8000fffe0ff */
[----:B0-----:R-:W-:-:S06]  /*0a30*/  ULEA UR5, UR6, UR5, 0x18 ;  /* 0x0000000506057291 */ /* 0x001fcc000f8ec0ff */
[----:B------:R-:W-:Y:S01]  /*0a40*/  LEA R37, R3, UR5, 0x2 ;  /* 0x0000000503257c11 */ /* 0x000fe2000f8e10ff */
[----:B------:R-:W-:-:S05]  /*0a50*/  UMOV UR5, URZ ;  /* 0x000000ff00057c82 */ /* 0x000fca0008000000 */
[----:B------:R-:W0:Y:S02]  /*0a60*/  LDS R37, [R37] ;  /* 0x0000000025257984 */ /* 0x000e240000000800 */
.L_x_13:
[----:B0-----:R-:W1:Y:S01]  /*0a70*/  S2R R2, SR_CTAID.X ;  /* 0x0000000000027919 */ /* 0x001e620000002500 */
[----:B------:R-:W2:Y:S01]  /*0a80*/  S2UR UR12, SR_CgaCtaId ;  /* 0x00000000000c79c3 */ /* 0x000ea20000008800 */
[----:B------:R-:W-:Y:S01]  /*0a90*/  ISETP.LT.U32.AND P0, PT, R3, UR5, PT ;  /* 0x0000000503007c0c */ /* 0x000fe2000bf01070 */
[----:B------:R-:W-:Y:S01]  /*0aa0*/  UMOV UR11, 0x400 ;  /* 0x00000400000b7882 */ /* 0x000fe20000000000 */
[----:B------:R-:W3:Y:S01]  /*0ab0*/  S2R R4, SR_CTAID.X ;  /* 0x0000000000047919 */ /* 0x000ee20000002500 */
[----:B------:R-:W-:Y:S01]  /*0ac0*/  UIADD3 UR6, UPT, UPT, UR11, 0x8100, URZ ;  /* 0x000081000b067890 */ /* 0x000fe2000fffe0ff */
[----:B------:R-:W-:Y:S01]  /*0ad0*/  BSSY.RECONVERGENT B0, `(.L_x_6) ;  /* 0x0000081000007945 */ /* 0x000fe20003800200 */
[----:B------:R-:W-:Y:S02]  /*0ae0*/  UIADD3 UR13, UPT, UPT, UR11, 0x8080, URZ ;  /* 0x000080800b0d7890 */ /* 0x000fe4000fffe0ff */
[----:B--2---:R-:W-:Y:S02]  /*0af0*/  ULEA UR6, UR12, UR6, 0x18 ;  /* 0x000000060c067291 */ /* 0x004fe4000f8ec0ff */
[----:B------:R-:W-:-:S04]  /*0b00*/  ULEA UR13, UR12, UR13, 0x18 ;  /* 0x0000000d0c0d7291 */ /* 0x000fc8000f8ec0ff */
[C---:B------:R-:W-:Y:S02]  /*0b10*/  LEA R36, R3.reuse, UR6, 0x7 ;  /* 0x0000000603247c11 */ /* 0x040fe4000f8e38ff */
[----:B-1----:R-:W-:Y:S02]  /*0b20*/  ISETP.NE.OR P0, PT, R2, UR4, P0 ;  /* 0x0000000402007c0c */ /* 0x002fe40008705670 */
[----:B------:R-:W-:Y:S02]  /*0b30*/  LEA R2, R3, UR13, 0x2 ;  /* 0x0000000d03027c11 */ /* 0x000fe4000f8e10ff */
[----:B---3--:R-:W-:-:S13]  /*0b40*/  ISETP.LE.U32.AND P1, PT, R4, UR4, PT ;  /* 0x0000000404007c0c */ /* 0x008fda000bf23070 */
[----:B------:R-:W-:Y:S05]  /*0b50*/  @P0 BRA P1, `(.L_x_7) ;  /* 0x0000000400cc0947 */ /* 0x000fea0000800000 */
[----:B------:R-:W-:Y:S01]  /*0b60*/  UIADD3 UR6, UPT, UPT, UR11, 0x4000, URZ ;  /* 0x000040000b067890 */ /* 0x000fe2000fffe0ff */
[----:B------:R-:W-:Y:S01]  /*0b70*/  LEA R39, R3, 0x40, 0x8 ;  /* 0x0000004003277811 */ /* 0x000fe200078e40ff */
[----:B------:R-:W-:Y:S02]  /*0b80*/  ULEA UR14, UR12, UR11, 0x18 ;  /* 0x0000000b0c0e7291 */ /* 0x000fe4000f8ec0ff */
[----:B------:R-:W-:Y:S02]  /*0b90*/  ULEA UR13, UR12, UR6, 0x18 ;  /* 0x000000060c0d7291 */ /* 0x000fe4000f8ec0ff */
[----:B------:R-:W-:-:S04]  /*0ba0*/  ULEA UR6, UR5, UR14, 0x8 ;  /* 0x0000000e05067291 */ /* 0x000fc8000f8e40ff */
[----:B------:R-:W-:-:S05]  /*0bb0*/  LEA R42, R3, UR13, 0x8 ;  /* 0x0000000d032a7c11 */ /* 0x000fca000f8e40ff */
[----:B------:R-:W-:Y:S04]  /*0bc0*/  LDS.128 R32, [UR6] ;  /* 0x00000006ff207984 */ /* 0x000fe80008000c00 */
[----:B------:R-:W1:Y:S04]  /*0bd0*/  LDS.128 R4, [R42] ;  /* 0x000000002a047984 */ /* 0x000e680000000c00 */
[----:B------:R-:W-:Y:S04]  /*0be0*/  LDS.128 R8, [UR6+0x10] ;  /* 0x00001006ff087984 */ /* 0x000fe80008000c00 */
[----:B------:R-:W2:Y:S04]  /*0bf0*/  LDS.128 R12, [R42+0x10] ;  /* 0x000010002a0c7984 */ /* 0x000ea80000000c00 */
[----:B------:R-:W-:Y:S04]  /*0c00*/  LDS.128 R24, [UR6+0x20] ;  /* 0x00002006ff187984 */ /* 0x000fe80008000c00 */
[----:B------:R-:W3:Y:S04]  /*0c10*/  LDS.128 R28, [R42+0x20] ;  /* 0x000020002a1c7984 */ /* 0x000ee80000000c00 */
[----:B------:R-:W-:Y:S01]  /*0c20*/  LDS.128 R16, [UR6+0x30] ;  /* 0x00003006ff107984 */ /* 0x000fe20008000c00 */
[----:B------:R-:W-:-:S03]  /*0c30*/  USHF.L.U32 UR6, UR5, 0x6, URZ ;  /* 0x0000000605067899 */ /* 0x000fc600080006ff */
[----:B------:R4:W5:Y:S01]  /*0c40*/  LDS.128 R20, [R42+0x30] ;  /* 0x000030002a147984 */ /* 0x0009620000000c00 */
[----:B------:R-:W-:Y:S01]  /*0c50*/  ULEA UR6, UR6, UR14, 0x2 ;  /* 0x0000000e06067291 */ /* 0x000fe2000f8e10ff */
[----:B----4-:R-:W-:-:S04]  /*0c60*/  MOV R42, UR13 ;  /* 0x0000000d002a7c02 */ /* 0x010fc80008000f00 */
[----:B------:R-:W-:Y:S01]  /*0c70*/  IADD3 R43, PT, PT, R42, 0x40, R39 ;  /* 0x000000402a2b7810 */ /* 0x000fe20007ffe027 */
[----:B-1----:R-:W-:-:S04]  /*0c80*/  FFMA R4, R4, R32, RZ ;  /* 0x0000002004047223 */ /* 0x002fc800000000ff */
[----:B------:R-:W-:-:S04]  /*0c90*/  FFMA R5, R5, R33, R4 ;  /* 0x0000002105057223 */ /* 0x000fc80000000004 */
[----:B------:R-:W-:-:S04]  /*0ca0*/  FFMA R6, R6, R34, R5 ;  /* 0x0000002206067223 */ /* 0x000fc80000000005 */
[----:B------:R-:W-:Y:S02]  /*0cb0*/  FFMA R7, R7, R35, R6 ;  /* 0x0000002307077223 */ /* 0x000fe40000000006 */
[----:B------:R-:W-:Y:S02]  /*0cc0*/  LDS.128 R32, [R39+UR13] ;  /* 0x0000000d27207984 */ /* 0x000fe40008000c00 */
[----:B--2---:R-:W-:Y:S02]  /*0cd0*/  FFMA R8, R12, R8, R7 ;  /* 0x000000080c087223 */ /* 0x004fe40000000007 */
[----:B------:R-:W1:Y:S02]  /*0ce0*/  LDS.128 R4, [UR6+0x40] ;  /* 0x00004006ff047984 */ /* 0x000e640008000c00 */
[----:B------:R-:W-:-:S04]  /*0cf0*/  FFMA R9, R13, R9, R8 ;  /* 0x000000090d097223 */ /* 0x000fc80000000008 */
[----:B------:R-:W-:-:S04]  /*0d00*/  FFMA R10, R14, R10, R9 ;  /* 0x0000000a0e0a7223 */ /* 0x000fc80000000009 */
[----:B------:R-:W-:Y:S02]  /*0d10*/  FFMA R11, R15, R11, R10 ;  /* 0x0000000b0f0b7223 */ /* 0x000fe4000000000a */
[----:B------:R-:W-:Y:S02]  /*0d20*/  LDS.128 R12, [R39+UR13+0x10] ;  /* 0x0000100d270c7984 */ /* 0x000fe40008000c00 */
[----:B---3--:R-:W-:Y:S02]  /*0d30*/  FFMA R24, R28, R24, R11 ;  /* 0x000000181c187223 */ /* 0x008fe4000000000b */
[----:B------:R-:W2:Y:S02]  /*0d40*/  LDS.128 R8, [UR6+0x50] ;  /* 0x00005006ff087984 */ /* 0x000ea40008000c00 */
[----:B------:R-:W-:-:S04]  /*0d50*/  FFMA R25, R29, R25, R24 ;  /* 0x000000191d197223 */ /* 0x000fc80000000018 */
[----:B------:R-:W-:-:S04]  /*0d60*/  FFMA R26, R30, R26, R25 ;  /* 0x0000001a1e1a7223 */ /* 0x000fc80000000019 */
[----:B------:R-:W-:Y:S02]  /*0d70*/  FFMA R27, R31, R27, R26 ;  /* 0x0000001b1f1b7223 */ /* 0x000fe4000000001a */
[----:B------:R-:W-:Y:S02]  /*0d80*/  LDS.128 R28, [R39+UR13+0x20] ;  /* 0x0000200d271c7984 */ /* 0x000fe40008000c00 */
[----:B-----5:R-:W-:Y:S02]  /*0d90*/  FFMA R16, R20, R16, R27 ;  /* 0x0000001014107223 */ /* 0x020fe4000000001b */
[----:B------:R-:W3:Y:S02]  /*0da0*/  LDS.128 R24, [UR6+0x60] ;  /* 0x00006006ff187984 */ /* 0x000ee40008000c00 */
[----:B------:R-:W-:-:S04]  /*0db0*/  FFMA R17, R21, R17, R16 ;  /* 0x0000001115117223 */ /* 0x000fc80000000010 */
[----:B------:R-:W-:-:S04]  /*0dc0*/  FFMA R18, R22, R18, R17 ;  /* 0x0000001216127223 */ /* 0x000fc80000000011 */
[----:B------:R-:W-:Y:S02]  /*0dd0*/  FFMA R19, R23, R19, R18 ;  /* 0x0000001317137223 */ /* 0x000fe40000000012 */
[----:B------:R-:W-:Y:S02]  /*0de0*/  LDS.128 R20, [UR6+0x70] ;  /* 0x00007006ff147984 */ /* 0x000fe40008000c00 */
[----:B-1----:R-:W-:Y:S02]  /*0df0*/  FFMA R4, R32, R4, R19 ;  /* 0x0000000420047223 */ /* 0x002fe40000000013 */
[----:B------:R1:W4:Y:S02]  /*0e00*/  LDS.128 R16, [R39+UR13+0x30] ;  /* 0x0000300d27107984 */ /* 0x0003240008000c00 */
[----:B------:R-:W-:-:S04]  /*0e10*/  FFMA R5, R33, R5, R4 ;  /* 0x0000000521057223 */ /* 0x000fc80000000004 */
[----:B------:R-:W-:Y:S01]  /*0e20*/  FFMA R6, R34, R6, R5 ;  /* 0x0000000622067223 */ /* 0x000fe20000000005 */
[----:B-1----:R-:W-:-:S03]  /*0e30*/  IADD3 R39, PT, PT, R42, 0x80, R39 ;  /* 0x000000802a277810 */ /* 0x002fc60007ffe027 */
[----:B------:R-:W-:Y:S02]  /*0e40*/  FFMA R7, R35, R7, R6 ;  /* 0x0000000723077223 */ /* 0x000fe40000000006 */
[----:B------:R-:W-:Y:S02]  /*0e50*/  LDS.128 R32, [UR6+0x80] ;  /* 0x00008006ff207984 */ /* 0x000fe40008000c00 */
[----:B--2---:R-:W-:Y:S02]  /*0e60*/  FFMA R8, R12, R8, R7 ;  /* 0x000000080c087223 */ /* 0x004fe40000000007 */
[----:B------:R-:W1:Y:S02]  /*0e70*/  LDS.128 R4, [R43] ;  /* 0x000000002b047984 */ /* 0x000e640000000c00 */
[----:B------:R-:W-:-:S04]  /*0e80*/  FFMA R9, R13, R9, R8 ;  /* 0x000000090d097223 */ /* 0x000fc80000000008 */
[----:B------:R-:W-:-:S04]  /*0e90*/  FFMA R10, R14, R10, R9 ;  /* 0x0000000a0e0a7223 */ /* 0x000fc80000000009 */
[----:B------:R-:W-:Y:S02]  /*0ea0*/  FFMA R11, R15, R11, R10 ;  /* 0x0000000b0f0b7223 */ /* 0x000fe4000000000a */
[----:B------:R-:W-:Y:S02]  /*0eb0*/  LDS.128 R12, [UR6+0x90] ;  /* 0x00009006ff0c7984 */ /* 0x000fe40008000c00 */
[----:B---3--:R-:W-:Y:S02]  /*0ec0*/  FFMA R24, R28, R24, R11 ;  /* 0x000000181c187223 */ /* 0x008fe4000000000b */
[----:B------:R-:W2:Y:S02]  /*0ed0*/  LDS.128 R8, [R43+0x10] ;  /* 0x000010002b087984 */ /* 0x000ea40000000c00 */
[----:B------:R-:W-:-:S04]  /*0ee0*/  FFMA R25, R29, R25, R24 ;  /* 0x000000191d197223 */ /* 0x000fc80000000018 */
[----:B------:R-:W-:-:S04]  /*0ef0*/  FFMA R26, R30, R26, R25 ;  /* 0x0000001a1e1a7223 */ /* 0x000fc80000000019 */
[----:B------:R-:W-:Y:S02]  /*0f00*/  FFMA R27, R31, R27, R26 ;  /* 0x0000001b1f1b7223 */ /* 0x000fe4000000001a */
[----:B------:R-:W-:Y:S02]  /*0f10*/  LDS.128 R28, [R43+0x20] ;  /* 0x000020002b1c7984 */ /* 0x000fe40000000c00 */
[----:B----4-:R-:W-:Y:S02]  /*0f20*/  FFMA R16, R16, R20, R27 ;  /* 0x0000001410107223 */ /* 0x010fe4000000001b */
[----:B------:R-:W3:Y:S02]  /*0f30*/  LDS.128 R24, [UR6+0xa0] ;  /* 0x0000a006ff187984 */ /* 0x000ee40008000c00 */
[----:B------:R-:W-:-:S04]  /*0f40*/  FFMA R17, R17, R21, R16 ;  /* 0x0000001511117223 */ /* 0x000fc80000000010 */
[----:B------:R-:W-:-:S04]  /*0f50*/  FFMA R18, R18, R22, R17 ;  /* 0x0000001612127223 */ /* 0x000fc80000000011 */
[----:B------:R-:W-:Y:S02]  /*0f60*/  FFMA R19, R19, R23, R18 ;  /* 0x0000001713137223 */ /* 0x000fe40000000012 */
[----:B------:R-:W-:Y:S02]  /*0f70*/  LDS.128 R20, [UR6+0xb0] ;  /* 0x0000b006ff147984 */ /* 0x000fe40008000c00 */
[----:B-1----:R-:W-:Y:S02]  /*0f80*/  FFMA R4, R4, R32, R19 ;  /* 0x0000002004047223 */ /* 0x002fe40000000013 */
[----:B------:R-:W1:Y:S02]  /*0f90*/  LDS.128 R16, [R43+0x30] ;  /* 0x000030002b107984 */ /* 0x000e640000000c00 */
[----:B------:R-:W-:-:S04]  /*0fa0*/  FFMA R5, R5, R33, R4 ;  /* 0x0000002105057223 */ /* 0x000fc80000000004 */
[----:B------:R-:W-:-:S04]  /*0fb0*/  FFMA R6, R6, R34, R5 ;  /* 0x0000002206067223 */ /* 0x000fc80000000005 */
[----:B------:R-:W-:Y:S02]  /*0fc0*/  FFMA R7, R7, R35, R6 ;  /* 0x0000002307077223 */ /* 0x000fe40000000006 */
[----:B------:R-:W-:Y:S02]  /*0fd0*/  LDS.128 R32, [R39] ;  /* 0x0000000027207984 */ /* 0x000fe40000000c00 */
[----:B--2---:R-:W-:Y:S02]  /*0fe0*/  FFMA R8, R8, R12, R7 ;  /* 0x0000000c08087223 */ /* 0x004fe40000000007 */
[----:B------:R-:W2:Y:S02]  /*0ff0*/  LDS.128 R4, [UR6+0xc0] ;  /* 0x0000c006ff047984 */ /* 0x000ea40008000c00 */
[----:B------:R-:W-:-:S04]  /*1000*/  FFMA R9, R9, R13, R8 ;  /* 0x0000000d09097223 */ /* 0x000fc80000000008 */
[----:B------:R-:W-:-:S04]  /*1010*/  FFMA R10, R10, R14, R9 ;  /* 0x0000000e0a0a7223 */ /* 0x000fc80000000009 */
[----:B------:R-:W-:Y:S02]  /*1020*/  FFMA R11, R11, R15, R10 ;  /* 0x0000000f0b0b7223 */ /* 0x000fe4000000000a */
[----:B------:R-:W-:Y:S02]  /*1030*/  LDS.128 R12, [R39+0x10] ;  /* 0x00001000270c7984 */ /* 0x000fe40000000c00 */
[----:B---3--:R-:W-:Y:S02]  /*1040*/  FFMA R24, R28, R24, R11 ;  /* 0x000000181c187223 */ /* 0x008fe4000000000b */
        /* <DEDUP_REMOVED lines=10> */
[----:B------:R-:W-:Y:S02]  /*10f0*/  LDS.128 R20, [R39+0x30] ;  /* 0x0000300027147984 */ /* 0x000fe40000000c00 */
[----:B--2---:R-:W-:Y:S02]  /*1100*/  FFMA R4, R32, R4, R19 ;  /* 0x0000000420047223 */ /* 0x004fe40000000013 */
[----:B------:R-:W2:Y:S02]  /*1110*/  LDS.128 R16, [UR6+0xf0] ;  /* 0x0000f006ff107984 */ /* 0x000ea40008000c00 */
[----:B------:R-:W-:-:S04]  /*1120*/  FFMA R5, R33, R5, R4 ;  /* 0x0000000521057223 */ /* 0x000fc80000000004 */
[----:B------:R-:W-:Y:S01]  /*1130*/  FFMA R6, R34, R6, R5 ;  /* 0x0000000622067223 */ /* 0x000fe20000000005 */
[----:B------:R-:W-:-:S03]  /*1140*/  MOV R5, UR5 ;  /* 0x0000000500057c02 */ /* 0x000fc60008000f00 */
[----:B------:R-:W-:Y:S01]  /*1150*/  FFMA R7, R35, R7, R6 ;  /* 0x0000000723077223 */ /* 0x000fe20000000006 */
[----:B------:R-:W-:-:S03]  /*1160*/  LEA R5, R5, R36, 0x2 ;  /* 0x0000002405057211 */ /* 0x000fc600078e10ff */
[----:B---3--:R-:W-:-:S04]  /*1170*/  FFMA R8, R12, R8, R7 ;  /* 0x000000080c087223 */ /* 0x008fc80000000007 */
[----:B------:R-:W-:-:S04]  /*1180*/  FFMA R9, R13, R9, R8 ;  /* 0x000000090d097223 */ /* 0x000fc80000000008 */
[----:B------:R-:W-:-:S04]  /*1190*/  FFMA R10, R14, R10, R9 ;  /* 0x0000000a0e0a7223 */ /* 0x000fc80000000009 */
[----:B------:R-:W-:-:S04]  /*11a0*/  FFMA R11, R15, R11, R10 ;  /* 0x0000000b0f0b7223 */ /* 0x000fc8000000000a */
[----:B-1----:R-:W-:-:S04]  /*11b0*/  FFMA R24, R24, R28, R11 ;  /* 0x0000001c18187223 */ /* 0x002fc8000000000b */
[----:B------:R-:W-:-:S04]  /*11c0*/  FFMA R25, R25, R29, R24 ;  /* 0x0000001d19197223 */ /* 0x000fc80000000018 */
[----:B------:R-:W-:-:S04]  /*11d0*/  FFMA R26, R26, R30, R25 ;  /* 0x0000001e1a1a7223 */ /* 0x000fc80000000019 */
[----:B------:R-:W-:-:S04]  /*11e0*/  FFMA R27, R27, R31, R26 ;  /* 0x0000001f1b1b7223 */ /* 0x000fc8000000001a */
[----:B--2---:R-:W-:-:S04]  /*11f0*/  FFMA R16, R20, R16, R27 ;  /* 0x0000001014107223 */ /* 0x004fc8000000001b */
[----:B------:R-:W-:-:S04]  /*1200*/  FFMA R17, R21, R17, R16 ;  /* 0x0000001115117223 */ /* 0x000fc80000000010 */
[----:B------:R-:W-:-:S04]  /*1210*/  FFMA R18, R22, R18, R17 ;  /* 0x0000001216127223 */ /* 0x000fc80000000011 */
[----:B------:R-:W-:-:S04]  /*1220*/  FFMA R18, R23, R19, R18 ;  /* 0x0000001317127223 */ /* 0x000fc80000000012 */
[----:B------:R-:W-:-:S05]  /*1230*/  FMUL R18, R18, 0.125 ;  /* 0x3e00000012127820 */ /* 0x000fca0000400000 */
[----:B------:R-:W-:Y:S04]  /*1240*/  STS [R5], R18 ;  /* 0x0000001205007388 */ /* 0x000fe80000000800 */
[----:B------:R-:W1:Y:S02]  /*1250*/  LDS R17, [R2] ;  /* 0x0000000002117984 */ /* 0x000e640000000800 */
[----:B-1----:R-:W-:-:S05]  /*1260*/  FMNMX R17, R18, R17, !PT ;  /* 0x0000001112117209 */ /* 0x002fca0007800000 */
[----:B------:R3:W-:Y:S01]  /*1270*/  STS [R2], R17 ;  /* 0x0000001102007388 */ /* 0x0007e20000000800 */
[----:B------:R-:W-:Y:S05]  /*1280*/  BRA `(.L_x_8) ;  /* 0x0000000000147947 */ /* 0x000fea0003800000 */
.L_x_7:
[----:B------:R-:W-:Y:S02]  /*1290*/  MOV R5, UR5 ;  /* 0x0000000500057c02 */ /* 0x000fe40008000f00 */
[----:B------:R-:W-:Y:S02]  /*12a0*/  MOV R4, 0xff800000 ;  /* 0xff80000000047802 */ /* 0x000fe40000000f00 */
[----:B------:R-:W-:-:S05]  /*12b0*/  LEA R5, R5, R36, 0x2 ;  /* 0x0000002405057211 */ /* 0x000fca00078e10ff */
[----:B------:R1:W-:Y:S04]  /*12c0*/  STS [R5], R4 ;  /* 0x0000000405007388 */ /* 0x0003e80000000800 */
[----:B------:R1:W2:Y:S02]  /*12d0*/  LDS R17, [R2] ;  /* 0x0000000002117984 */ /* 0x0002a40000000800 */
.L_x_8:
[----:B------:R-:W-:Y:S05]  /*12e0*/  BSYNC.RECONVERGENT B0 ;  /* 0x0000000000007941 */ /* 0x000fea0003800200 */
.L_x_6:
[----:B------:R-:W2:Y:S01]  /*12f0*/  LDS.128 R8, [R36] ;  /* 0x0000000024087984 */ /* 0x000ea20000000c00 */
[----:B------:R-:W-:Y:S01]  /*1300*/  HFMA2 R16, -RZ, RZ, 0.96630859375, -0.0022525787353515625 ;  /* 0x3bbb989dff107431 */ /* 0x000fe200000001ff */
[----:B------:R-:W-:Y:S01]  /*1310*/  MOV R18, 0x437c0000 ;  /* 0x437c000000127802 */ /* 0x000fe20000000f00 */
[----:B------:R-:W-:Y:S01]  /*1320*/  UIADD3 UR11, UPT, UPT, UR11, 0x8000, URZ ;  /* 0x000080000b0b7890 */ /* 0x000fe2000fffe0ff */
[----:B-1----:R-:W1:Y:S01]  /*1330*/  LDS.128 R4, [R36+0x10] ;  /* 0x0000100024047984 */ /* 0x002e620000000c00 */
[----:B------:R-:W-:Y:S02]  /*1340*/  BSSY.RECONVERGENT B0, `(.L_x_9) ;  /* 0x0000163000007945 */ /* 0x000fe40003800200 */
[----:B------:R-:W-:Y:S01]  /*1350*/  ULEA UR11, UR12, UR11, 0x18 ;  /* 0x0000000b0c0b7291 */ /* 0x000fe2000f8ec0ff */
[----:B--2---:R-:W-:Y:S01]  /*1360*/  FADD R13, R8, -R17 ;  /* 0x80000011080d7221 */ /* 0x004fe20000000000 */
[C---:B------:R-:W-:Y:S01]  /*1370*/  FADD R19, -R17.reuse, R9 ;  /* 0x0000000911137221 */ /* 0x040fe20000000100 */
[C---:B------:R-:W-:Y:S01]  /*1380*/  FADD R23, -R17.reuse, R10 ;  /* 0x0000000a11177221 */ /* 0x040fe20000000100 */
[----:B------:R-:W-:Y:S01]  /*1390*/  FADD R25, -R17, R11 ;  /* 0x0000000b11197221 */ /* 0x000fe20000000100 */
[-C--:B------:R-:W-:Y:S01]  /*13a0*/  FFMA.SAT R15, R13, R16.reuse, 0.5 ;  /* 0x3f0000000d0f7423 */ /* 0x080fe20000002010 */
[-C--:B------:R-:W-:Y:S01]  /*13b0*/  FFMA.SAT R9, R19, R16.reuse, 0.5 ;  /* 0x3f00000013097423 */ /* 0x080fe20000002010 */
[----:B-1----:R-:W-:Y:S01]  /*13c0*/  FADD R31, -R17, R6 ;  /* 0x00000006111f7221 */ /* 0x002fe20000000100 */
[----:B------:R-:W-:Y:S01]  /*13d0*/  FFMA.SAT R11, R25, R16, 0.5 ;  /* 0x3f000000190b7423 */ /* 0x000fe20000002010 */
[-C--:B------:R-:W-:Y:S01]  /*13e0*/  FFMA.RM R20, R15, R18.reuse, 12582913 ;  /* 0x4b4000010f147423 */ /* 0x080fe20000004012 */
[----:B------:R-:W-:Y:S01]  /*13f0*/  FFMA.RM R8, R9, R18, 12582913 ;  /* 0x4b40000109087423 */ /* 0x000fe20000004012 */
[-C--:B------:R-:W-:Y:S01]  /*1400*/  FFMA.SAT R9, R23, R16.reuse, 0.5 ;  /* 0x3f00000017097423 */ /* 0x080fe20000002010 */
[----:B------:R-:W-:Y:S01]  /*1410*/  FFMA.SAT R29, R31, R16, 0.5 ;  /* 0x3f0000001f1d7423 */ /* 0x000fe20000002010 */
[----:B------:R-:W-:Y:S01]  /*1420*/  FADD R12, R20, -12583039 ;  /* 0xcb40007f140c7421 */ /* 0x000fe20000000000 */
[----:B------:R-:W-:Y:S01]  /*1430*/  FADD R14, R8, -12583039 ;  /* 0xcb40007f080e7421 */ /* 0x000fe20000000000 */
[----:B------:R-:W-:Y:S01]  /*1440*/  FFMA.RM R9, R9, R18, 12582913 ;  /* 0x4b40000109097423 */ /* 0x000fe20000004012 */
[----:B------:R-:W-:Y:S01]  /*1450*/  FADD R33, -R17, R7 ;  /* 0x0000000711217221 */ /* 0x000fe20000000100 */
[----:B------:R-:W-:Y:S01]  /*1460*/  FFMA R12, R13, 1.4426950216293334961, -R12 ;  /* 0x3fb8aa3b0d0c7823 */ /* 0x000fe2000000080c */
[----:B------:R-:W-:Y:S01]  /*1470*/  FFMA R14, R19, 1.4426950216293334961, -R14 ;  /* 0x3fb8aa3b130e7823 */ /* 0x000fe2000000080e */
[----:B------:R-:W-:Y:S01]  /*1480*/  FADD R24, R9, -12583039 ;  /* 0xcb40007f09187421 */ /* 0x000fe20000000000 */
[----:B------:R-:W-:Y:S01]  /*1490*/  FFMA.SAT R7, R33, R16, 0.5 ;  /* 0x3f00000021077423 */ /* 0x000fe20000002010 */
[----:B------:R-:W-:Y:S01]  /*14a0*/  FFMA R10, R13, 1.925963033500011079e-08, R12 ;  /* 0x32a570600d0a7823 */ /* 0x000fe2000000000c */
[----:B------:R-:W-:Y:S01]  /*14b0*/  FFMA R22, R19, 1.925963033500011079e-08, R14 ;  /* 0x32a5706013167823 */ /* 0x000fe2000000000e */
[----:B------:R-:W-:Y:S01]  /*14c0*/  FFMA.RM R19, R11, R18, 12582913 ;  /* 0x4b4000010b137423 */ /* 0x000fe20000004012 */
[----:B------:R-:W1:Y:S01]  /*14d0*/  LDS.128 R12, [R36+0x20] ;  /* 0x00002000240c7984 */ /* 0x000e620000000c00 */
[----:B------:R-:W2:Y:S01]  /*14e0*/  MUFU.EX2 R21, R10 ;  /* 0x0000000a00157308 */ /* 0x000ea20000000800 */
[----:B------:R-:W-:Y:S01]  /*14f0*/  FFMA R24, R23, 1.4426950216293334961, -R24 ;  /* 0x3fb8aa3b17187823 */ /* 0x000fe20000000818 */
[----:B------:R-:W-:Y:S01]  /*1500*/  FADD R26, R19, -12583039 ;  /* 0xcb40007f131a7421 */ /* 0x000fe20000000000 */
[----:B------:R-:W-:Y:S01]  /*1510*/  FADD R11, R4, -R17 ;  /* 0x80000011040b7221 */ /* 0x000fe20000000000 */
[----:B------:R-:W-:Y:S01]  /*1520*/  SHF.L.U32 R4, R20, 0x17, RZ ;  /* 0x0000001714047819 */ /* 0x000fe200000006ff */
[----:B------:R-:W-:Y:S01]  /*1530*/  FFMA R24, R23, 1.925963033500011079e-08, R24 ;  /* 0x32a5706017187823 */ /* 0x000fe20000000018 */
[----:B------:R-:W-:Y:S01]  /*1540*/  FFMA R26, R25, 1.4426950216293334961, -R26 ;  /* 0x3fb8aa3b191a7823 */ /* 0x000fe2000000081a */
[----:B------:R-:W-:Y:S01]  /*1550*/  FFMA.SAT R27, R11, R16, 0.5 ;  /* 0x3f0000000b1b7423 */ /* 0x000fe20000002010 */
[----:B------:R-:W4:Y:S02]  /*1560*/  MUFU.EX2 R22, R22 ;  /* 0x0000001600167308 */ /* 0x000f240000000800 */
[----:B------:R-:W-:Y:S01]  /*1570*/  FFMA R23, R25, 1.925963033500011079e-08, R26 ;  /* 0x32a5706019177823 */ /* 0x000fe2000000001a */
[----:B------:R-:W-:Y:S01]  /*1580*/  FADD R25, -R17, R5 ;  /* 0x0000000511197221 */ /* 0x000fe20000000100 */
[----:B------:R-:W-:Y:S01]  /*1590*/  FFMA.RM R27, R27, R18, 12582913 ;  /* 0x4b4000011b1b7423 */ /* 0x000fe20000004012 */
[----:B------:R-:W-:-:S03]  /*15a0*/  SHF.L.U32 R5, R8, 0x17, RZ ;  /* 0x0000001708057819 */ /* 0x000fc600000006ff */
[----:B------:R-:W-:Y:S01]  /*15b0*/  FADD R6, R27, -12583039 ;  /* 0xcb40007f1b067421 */ /* 0x000fe20000000000 */
[----:B--2---:R-:W-:Y:S01]  /*15c0*/  FMUL R4, R4, R21 ;  /* 0x0000001504047220 */ /* 0x004fe20000400000 */
[----:B------:R-:W-:Y:S01]  /*15d0*/  FFMA.SAT R21, R25, R16, 0.5 ;  /* 0x3f00000019157423 */ /* 0x000fe20000002010 */
[----:B------:R-:W2:Y:S01]  /*15e0*/  MUFU.EX2 R23, R23 ;  /* 0x0000001700177308 */ /* 0x000ea20000000800 */
[----:B------:R-:W-:Y:S02]  /*15f0*/  FFMA R6, R11, 1.4426950216293334961, -R6 ;  /* 0x3fb8aa3b0b067823 */ /* 0x000fe40000000806 */
[-C--:B------:R-:W-:Y:S01]  /*1600*/  FFMA.RM R20, R21, R18.reuse, 12582913 ;  /* 0x4b40000115147423 */ /* 0x080fe20000004012 */
[----:B------:R-:W-:Y:S01]  /*1610*/  FFMA.RM R21, R29, R18, 12582913 ;  /* 0x4b4000011d157423 */ /* 0x000fe20000004012 */
[----:B------:R-:W-:Y:S01]  /*1620*/  FFMA R29, R11, 1.925963033500011079e-08, R6 ;  /* 0x32a570600b1d7823 */ /* 0x000fe20000000006 */
[----:B------:R-:W-:Y:S01]  /*1630*/  SHF.L.U32 R6, R9, 0x17, RZ ;  /* 0x0000001709067819 */ /* 0x000fe200000006ff */
[C---:B------:R-:W-:Y:S01]  /*1640*/  FADD R8, R20.reuse, -12583039 ;  /* 0xcb40007f14087421 */ /* 0x040fe20000000000 */
[----:B------:R-:W-:Y:S01]  /*1650*/  FADD R10, R21, -12583039 ;  /* 0xcb40007f150a7421 */ /* 0x000fe20000000000 */
[----:B----4-:R-:W-:Y:S01]  /*1660*/  FMUL R5, R5, R22 ;  /* 0x0000001605057220 */ /* 0x010fe20000400000 */
[----:B------:R-:W-:Y:S01]  /*1670*/  FFMA.RM R22, R7, R18, 12582913 ;  /* 0x4b40000107167423 */ /* 0x000fe20000004012 */
[----:B------:R-:W-:Y:S01]  /*1680*/  FFMA R8, R25, 1.4426950216293334961, -R8 ;  /* 0x3fb8aa3b19087823 */ /* 0x000fe20000000808 */
[----:B------:R-:W-:Y:S01]  /*1690*/  FFMA R10, R31, 1.4426950216293334961, -R10 ;  /* 0x3fb8aa3b1f0a7823 */ /* 0x000fe2000000080a */
[----:B------:R4:W5:Y:S01]  /*16a0*/  MUFU.EX2 R35, R24 ;  /* 0x0000001800237308 */ /* 0x0009620000000800 */
[----:B------:R-:W-:Y:S01]  /*16b0*/  SHF.L.U32 R20, R20, 0x17, RZ ;  /* 0x0000001714147819 */ /* 0x000fe200000006ff */
[----:B------:R-:W-:Y:S01]  /*16c0*/  FFMA R25, R25, 1.925963033500011079e-08, R8 ;  /* 0x32a5706019197823 */ /* 0x000fe20000000008 */
[----:B------:R-:W-:-:S02]  /*16d0*/  FFMA R26, R31, 1.925963033500011079e-08, R10 ;  /* 0x32a570601f1a7823 */ /* 0x000fc4000000000a */
[----:B------:R-:W0:Y:S01]  /*16e0*/  LDS.128 R8, [R36+0x30] ;  /* 0x0000300024087984 */ /* 0x000e220000000c00 */
[----:B-1----:R-:W-:Y:S01]  /*16f0*/  FADD R31, R12, -R17 ;  /* 0x800000110c1f7221 */ /* 0x002fe20000000000 */
[----:B------:R-:W-:Y:S01]  /*1700*/  FADD R13, -R17, R13 ;  /* 0x0000000d110d7221 */ /* 0x000fe20000000100 */
[----:B----4-:R-:W-:Y:S01]  /*1710*/  FADD R24, R22, -12583039 ;  /* 0xcb40007f16187421 */ /* 0x010fe20000000000 */
[----:B------:R-:W1:Y:S01]  /*1720*/  MUFU.EX2 R29, R29 ;  /* 0x0000001d001d7308 */ /* 0x000e620000000800 */
[-C--:B------:R-:W-:Y:S01]  /*1730*/  FFMA.SAT R7, R31, R16.reuse, 0.5 ;  /* 0x3f0000001f077423 */ /* 0x080fe20000002010 */
[----:B------:R-:W-:Y:S01]  /*1740*/  SHF.L.U32 R12, R19, 0x17, RZ ;  /* 0x00000017130c7819 */ /* 0x000fe200000006ff */
[----:B------:R-:W-:Y:S01]  /*1750*/  FFMA.SAT R19, R13, R16, 0.5 ;  /* 0x3f0000000d137423 */ /* 0x000fe20000002010 */
[----:B------:R-:W-:Y:S01]  /*1760*/  FFMA R28, R33, 1.4426950216293334961, -R24 ;  /* 0x3fb8aa3b211c7823 */ /* 0x000fe20000000818 */
[-C--:B------:R-:W-:Y:S02]  /*1770*/  FFMA.RM R24, R7, R18.reuse, 12582913 ;  /* 0x4b40000107187423 */ /* 0x080fe40000004012 */
[----:B--2---:R-:W-:Y:S01]  /*1780*/  FMUL R7, R12, R23 ;  /* 0x000000170c077220 */ /* 0x004fe20000400000 */
[----:B------:R-:W-:Y:S01]  /*1790*/  FFMA.RM R23, R19, R18, 12582913 ;  /* 0x4b40000113177423 */ /* 0x000fe20000004012 */
[----:B------:R-:W-:Y:S01]  /*17a0*/  FFMA R28, R33, 1.925963033500011079e-08, R28 ;  /* 0x32a57060211c7823 */ /* 0x000fe2000000001c */
[----:B------:R-:W-:Y:S01]  /*17b0*/  FADD R33, -R17, R14 ;  /* 0x0000000e11217221 */ /* 0x000fe20000000100 */
[----:B------:R-:W-:Y:S01]  /*17c0*/  FADD R30, R24, -12583039 ;  /* 0xcb40007f181e7421 */ /* 0x000fe20000000000 */
[----:B------:R-:W-:Y:S01]  /*17d0*/  FADD R14, R23, -12583039 ;  /* 0xcb40007f170e7421 */ /* 0x000fe20000000000 */
[----:B------:R-:W2:Y:S01]  /*17e0*/  MUFU.EX2 R25, R25 ;  /* 0x0000001900197308 */ /* 0x000ea20000000800 */
[----:B------:R-:W-:Y:S01]  /*17f0*/  SHF.L.U32 R12, R27, 0x17, RZ ;  /* 0x000000171b0c7819 */ /* 0x000fe200000006ff */
[----:B------:R-:W-:Y:S01]  /*1800*/  FFMA R30, R31, 1.4426950216293334961, -R30 ;  /* 0x3fb8aa3b1f1e7823 */ /* 0x000fe2000000081e */
[----:B------:R-:W-:Y:S01]  /*1810*/  FFMA.SAT R27, R33, R16, 0.5 ;  /* 0x3f000000211b7423 */ /* 0x000fe20000002010 */
[----:B------:R-:W-:Y:S01]  /*1820*/  FFMA R14, R13, 1.4426950216293334961, -R14 ;  /* 0x3fb8aa3b0d0e7823 */ /* 0x000fe2000000080e */
[----:B-----5:R-:W-:Y:S01]  /*1830*/  FMUL R6, R6, R35 ;  /* 0x0000002306067220 */ /* 0x020fe20000400000 */
[----:B-1----:R-:W-:Y:S01]  /*1840*/  FMUL R19, R12, R29 ;  /* 0x0000001d0c137220 */ /* 0x002fe20000400000 */
[----:B------:R-:W-:Y:S01]  /*1850*/  FFMA R29, R31, 1.925963033500011079e-08, R30 ;  /* 0x32a570601f1d7823 */ /* 0x000fe2000000001e */
[----:B------:R-:W1:Y:S01]  /*1860*/  MUFU.EX2 R26, R26 ;  /* 0x0000001a001a7308 */ /* 0x000e620000000800 */
[----:B------:R-:W-:Y:S01]  /*1870*/  FFMA.RM R27, R27, R18, 12582913 ;  /* 0x4b4000011b1b7423 */ /* 0x000fe20000004012 */
[----:B------:R-:W-:Y:S01]  /*1880*/  FADD R31, -R17, R15 ;  /* 0x0000000f111f7221 */ /* 0x000fe20000000100 */
[----:B------:R-:W-:Y:S01]  /*1890*/  FFMA R30, R13, 1.925963033500011079e-08, R14 ;  /* 0x32a570600d1e7823 */ /* 0x000fe2000000000e */
[----:B------:R-:W-:Y:S01]  /*18a0*/  SHF.L.U32 R35, R21, 0x17, RZ ;  /* 0x0000001715237819 */ /* 0x000fe200000006ff */
[----:B------:R-:W4:Y:S01]  /*18b0*/  LDS.128 R12, [R36+0x40] ;  /* 0x00004000240c7984 */ /* 0x000f220000000c00 */
[----:B------:R-:W-:Y:S01]  /*18c0*/  FADD R32, R27, -12583039 ;  /* 0xcb40007f1b207421 */ /* 0x000fe20000000000 */
[----:B------:R-:W-:Y:S01]  /*18d0*/  FFMA.SAT R39, R31, R16, 0.5 ;  /* 0x3f0000001f277423 */ /* 0x000fe20000002010 */
[----:B------:R-:W5:Y:S01]  /*18e0*/  MUFU.EX2 R28, R28 ;  /* 0x0000001c001c7308 */ /* 0x000f620000000800 */
[----:B--2---:R-:W-:Y:S01]  /*18f0*/  FMUL R21, R20, R25 ;  /* 0x0000001914157220 */ /* 0x004fe20000400000 */
[----:B------:R-:W-:Y:S01]  /*1900*/  FFMA R32, R33, 1.4426950216293334961, -R32 ;  /* 0x3fb8aa3b21207823 */ /* 0x000fe20000000820 */
[----:B------:R-:W-:-:S02]  /*1910*/  SHF.L.U32 R25, R22, 0x17, RZ ;  /* 0x0000001716197819 */ /* 0x000fc400000006ff */
[----:B------:R-:W-:Y:S01]  /*1920*/  SHF.L.U32 R24, R24, 0x17, RZ ;  /* 0x0000001718187819 */ /* 0x000fe200000006ff */
[----:B------:R-:W-:Y:S01]  /*1930*/  FFMA R32, R33, 1.925963033500011079e-08, R32 ;  /* 0x32a5706021207823 */ /* 0x000fe20000000020 */
[----:B0-----:R-:W-:Y:S01]  /*1940*/  FADD R33, R8, -R17 ;  /* 0x8000001108217221 */ /* 0x001fe20000000000 */
[----:B------:R-:W0:Y:S01]  /*1950*/  MUFU.EX2 R29, R29 ;  /* 0x0000001d001d7308 */ /* 0x000e220000000800 */
[----:B-1----:R-:W-:Y:S01]  /*1960*/  FMUL R20, R35, R26 ;  /* 0x0000001a23147220 */ /* 0x002fe20000400000 */
[----:B------:R-:W-:Y:S01]  /*1970*/  FFMA.RM R26, R39, R18, 12582913 ;  /* 0x4b400001271a7423 */ /* 0x000fe20000004012 */
[----:B------:R-:W-:Y:S01]  /*1980*/  FFMA.SAT R39, R33, R16, 0.5 ;  /* 0x3f00000021277423 */ /* 0x000fe20000002010 */
[----:B------:R-:W-:Y:S01]  /*1990*/  FADD R35, -R17, R9 ;  /* 0x0000000911237221 */ /* 0x000fe20000000100 */
[----:B------:R-:W-:Y:S01]  /*19a0*/  SHF.L.U32 R23, R23, 0x17, RZ ;  /* 0x0000001717177819 */ /* 0x000fe200000006ff */
[C---:B------:R-:W-:Y:S01]  /*19b0*/  FADD R8, R26.reuse, -12583039 ;  /* 0xcb40007f1a087421 */ /* 0x040fe20000000000 */
[----:B------:R-:W-:Y:S01]  /*19c0*/  SHF.L.U32 R26, R26, 0x17, RZ ;  /* 0x000000171a1a7819 */ /* 0x000fe200000006ff */
[----:B------:R-:W1:Y:S01]  /*19d0*/  MUFU.EX2 R30, R30 ;  /* 0x0000001e001e7308 */ /* 0x000e620000000800 */
[----:B-----5:R-:W-:Y:S01]  /*19e0*/  FMUL R22, R25, R28 ;  /* 0x0000001c19167220 */ /* 0x020fe20000400000 */
[----:B------:R-:W-:Y:S01]  /*19f0*/  FFMA R34, R31, 1.4426950216293334961, -R8 ;  /* 0x3fb8aa3b1f227823 */ /* 0x000fe20000000808 */
[----:B------:R-:W-:Y:S01]  /*1a00*/  FFMA.RM R8, R39, R18, 12582913 ;  /* 0x4b40000127087423 */ /* 0x000fe20000004012 */
[----:B------:R-:W-:-:S02]  /*1a10*/  FFMA.SAT R9, R35, R16, 0.5 ;  /* 0x3f00000023097423 */ /* 0x000fc40000002010 */
[----:B------:R-:W-:Y:S02]  /*1a20*/  FFMA R34, R31, 1.925963033500011079e-08, R34 ;  /* 0x32a570601f227823 */ /* 0x000fe40000000022 */
[----:B------:R-:W2:Y:S01]  /*1a30*/  MUFU.EX2 R32, R32 ;  /* 0x0000002000207308 */ /* 0x000ea20000000800 */
[----:B0-----:R-:W-:Y:S01]  /*1a40*/  FMUL R25, R24, R29 ;  /* 0x0000001d18197220 */ /* 0x001fe20000400000 */
[----:B------:R-:W-:Y:S01]  /*1a50*/  FADD R24, R8, -12583039 ;  /* 0xcb40007f08187421 */ /* 0x000fe20000000000 */
[----:B------:R-:W-:Y:S01]  /*1a60*/  FFMA.RM R9, R9, R18, 12582913 ;  /* 0x4b40000109097423 */ /* 0x000fe20000004012 */
[----:B------:R-:W-:Y:S02]  /*1a70*/  SHF.L.U32 R29, R27, 0x17, RZ ;  /* 0x000000171b1d7819 */ /* 0x000fe400000006ff */
[----:B------:R-:W-:Y:S02]  /*1a80*/  FFMA R28, R33, 1.4426950216293334961, -R24 ;  /* 0x3fb8aa3b211c7823 */ /* 0x000fe40000000818 */
[----:B------:R-:W0:Y:S01]  /*1a90*/  MUFU.EX2 R27, R34 ;  /* 0x00000022001b7308 */ /* 0x000e220000000800 */
[----:B-1----:R-:W-:Y:S01]  /*1aa0*/  FMUL R24, R23, R30 ;  /* 0x0000001e17187220 */ /* 0x002fe20000400000 */
[----:B------:R-:W-:Y:S01]  /*1ab0*/  FADD R30, R9, -12583039 ;  /* 0xcb40007f091e7421 */ /* 0x000fe20000000000 */
[----:B----4-:R-:W-:-:S03]  /*1ac0*/  FADD R15, -R17, R15 ;  /* 0x0000000f110f7221 */ /* 0x010fc60000000100 */
[----:B------:R-:W-:Y:S01]  /*1ad0*/  FFMA R30, R35, 1.4426950216293334961, -R30 ;  /* 0x3fb8aa3b231e7823 */ /* 0x000fe2000000081e */
[----:B--2---:R-:W-:Y:S01]  /*1ae0*/  FMUL R23, R29, R32 ;  /* 0x000000201d177220 */ /* 0x004fe20000400000 */
[----:B------:R-:W-:Y:S01]  /*1af0*/  FFMA R32, R33, 1.925963033500011079e-08, R28 ;  /* 0x32a5706021207823 */ /* 0x000fe2000000001c */
[----:B------:R-:W-:Y:S01]  /*1b00*/  FADD R29, -R17, R10 ;  /* 0x0000000a111d7221 */ /* 0x000fe20000000100 */
[----:B------:R-:W-:Y:S01]  /*1b10*/  FFMA R31, R35, 1.925963033500011079e-08, R30 ;  /* 0x32a57060231f7823 */ /* 0x000fe2000000001e */
[----:B------:R-:W-:Y:S01]  /*1b20*/  FADD R33, -R17, R11 ;  /* 0x0000000b11217221 */ /* 0x000fe20000000100 */
[----:B------:R-:W-:Y:S01]  /*1b30*/  FADD R11, R12, -R17 ;  /* 0x800000110c0b7221 */ /* 0x000fe20000000000 */
[----:B------:R1:W2:Y:S01]  /*1b40*/  MUFU.EX2 R10, R32 ;  /* 0x00000020000a7308 */ /* 0x0002a20000000800 */
[-C--:B------:R-:W-:Y:S01]  /*1b50*/  FFMA.SAT R39, R29, R16.reuse, 0.5 ;  /* 0x3f0000001d277423 */ /* 0x080fe20000002010 */
[-C--:B------:R-:W-:Y:S01]  /*1b60*/  FFMA.SAT R43, R33, R16.reuse, 0.5 ;  /* 0x3f000000212b7423 */ /* 0x080fe20000002010 */
[----:B------:R-:W-:Y:S01]  /*1b70*/  FFMA.SAT R35, R11, R16, 0.5 ;  /* 0x3f0000000b237423 */ /* 0x000fe20000002010 */
[----:B0-----:R-:W-:Y:S01]  /*1b80*/  FMUL R26, R26, R27 ;  /* 0x0000001b1a1a7220 */ /* 0x001fe20000400000 */
[-C--:B------:R-:W-:Y:S01]  /*1b90*/  FFMA.RM R30, R39, R18.reuse, 12582913 ;  /* 0x4b400001271e7423 */ /* 0x080fe20000004012 */
[-C--:B------:R-:W-:Y:S01]  /*1ba0*/  FFMA.RM R28, R43, R18.reuse, 12582913 ;  /* 0x4b4000012b1c7423 */ /* 0x080fe20000004012 */
[----:B------:R-:W-:Y:S01]  /*1bb0*/  FFMA.RM R27, R35, R18, 12582913 ;  /* 0x4b400001231b7423 */ /* 0x000fe20000004012 */
[----:B------:R-:W0:Y:S01]  /*1bc0*/  MUFU.EX2 R31, R31 ;  /* 0x0000001f001f7308 */ /* 0x000e220000000800 */
[----:B------:R-:W-:Y:S01]  /*1bd0*/  FADD R12, R30, -12583039 ;  /* 0xcb40007f1e0c7421 */ /* 0x000fe20000000000 */
[----:B-1----:R-:W-:Y:S01]  /*1be0*/  FADD R32, R28, -12583039 ;  /* 0xcb40007f1c207421 */ /* 0x002fe20000000000 */
[----:B------:R-:W-:Y:S01]  /*1bf0*/  FADD R42, R27, -12583039 ;  /* 0xcb40007f1b2a7421 */ /* 0x000fe20000000000 */
[----:B------:R-:W-:Y:S01]  /*1c00*/  SHF.L.U32 R35, R8, 0x17, RZ ;  /* 0x0000001708237819 */ /* 0x000fe200000006ff */
[----:B------:R-:W-:Y:S01]  /*1c10*/  FFMA R12, R29, 1.4426950216293334961, -R12 ;  /* 0x3fb8aa3b1d0c7823 */ /* 0x000fe2000000080c */
[----:B------:R-:W-:Y:S01]  /*1c20*/  SHF.L.U32 R8, R9, 0x17, RZ ;  /* 0x0000001709087819 */ /* 0x000fe200000006ff */
[----:B------:R-:W-:Y:S01]  /*1c30*/  FFMA R34, R33, 1.4426950216293334961, -R32 ;  /* 0x3fb8aa3b21227823 */ /* 0x000fe20000000820 */
[----:B------:R-:W-:Y:S01]  /*1c40*/  FFMA R42, R11, 1.4426950216293334961, -R42 ;  /* 0x3fb8aa3b0b2a7823 */ /* 0x000fe2000000082a */
[----:B------:R-:W-:Y:S01]  /*1c50*/  FFMA R32, R29, 1.925963033500011079e-08, R12 ;  /* 0x32a570601d207823 */ /* 0x000fe2000000000c */
[----:B--2---:R-:W-:Y:S01]  /*1c60*/  FMUL R12, R35, R10 ;  /* 0x0000000a230c7220 */ /* 0x004fe20000400000 */
[----:B------:R-:W-:Y:S01]  /*1c70*/  FADD R35, -R17, R13 ;  /* 0x0000000d11237221 */ /* 0x000fe20000000100 */
[----:B------:R-:W-:Y:S01]  /*1c80*/  FFMA R42, R11, 1.925963033500011079e-08, R42 ;  /* 0x32a570600b2a7823 */ /* 0x000fe2000000002a */
[----:B------:R-:W-:Y:S01]  /*1c90*/  FADD R39, -R17, R14 ;  /* 0x0000000e11277221 */ /* 0x000fe20000000100 */
[----:B------:R-:W-:Y:S01]  /*1ca0*/  FFMA R33, R33, 1.925963033500011079e-08, R34 ;  /* 0x32a5706021217823 */ /* 0x000fe20000000022 */
[----:B------:R1:W2:Y:S01]  /*1cb0*/  MUFU.EX2 R14, R32 ;  /* 0x00000020000e7308 */ /* 0x0002a20000000800 */
[----:B------:R-:W-:Y:S01]  /*1cc0*/  SHF.L.U32 R28, R28, 0x17, RZ ;  /* 0x000000171c1c7819 */ /* 0x000fe200000006ff */
[----:B0-----:R-:W-:Y:S01]  /*1cd0*/  FMUL R13, R8, R31 ;  /* 0x0000001f080d7220 */ /* 0x001fe20000400000 */
[-C--:B------:R-:W-:Y:S01]  /*1ce0*/  FFMA.SAT R29, R39, R16.reuse, 0.5 ;  /* 0x3f000000271d7423 */ /* 0x080fe20000002010 */
[----:B------:R-:W0:Y:S01]  /*1cf0*/  LDS.128 R8, [R36+0x50] ;  /* 0x0000500024087984 */ /* 0x000e220000000c00 */
[----:B------:R-:W-:-:S02]  /*1d00*/  FFMA.SAT R31, R35, R16, 0.5 ;  /* 0x3f000000231f7423 */ /* 0x000fc40000002010 */
[-C--:B------:R-:W-:Y:S01]  /*1d10*/  FFMA.RM R29, R29, R18.reuse, 12582913 ;  /* 0x4b4000011d1d7423 */ /* 0x080fe20000004012 */
[----:B------:R-:W4:Y:S01]  /*1d20*/  MUFU.EX2 R33, R33 ;  /* 0x0000002100217308 */ /* 0x000f220000000800 */
[----:B------:R-:W-:Y:S02]  /*1d30*/  FFMA.RM R31, R31, R18, 12582913 ;  /* 0x4b4000011f1f7423 */ /* 0x000fe40000004012 */
[C---:B------:R-:W-:Y:S01]  /*1d40*/  FADD R44, R29.reuse, -12583039 ;  /* 0xcb40007f1d2c7421 */ /* 0x040fe20000000000 */
[----:B------:R-:W-:Y:S01]  /*1d50*/  SHF.L.U32 R29, R29, 0x17, RZ ;  /* 0x000000171d1d7819 */ /* 0x000fe200000006ff */
[----:B------:R-:W-:Y:S02]  /*1d60*/  FADD R34, R31, -12583039 ;  /* 0xcb40007f1f227421 */ /* 0x000fe40000000000 */
[----:B------:R-:W-:Y:S02]  /*1d70*/  FFMA R44, R39, 1.4426950216293334961, -R44 ;  /* 0x3fb8aa3b272c7823 */ /* 0x000fe4000000082c */
[----:B------:R-:W-:-:S02]  /*1d80*/  FFMA R34, R35, 1.4426950216293334961, -R34 ;  /* 0x3fb8aa3b23227823 */ /* 0x000fc40000000822 */
[----:B------:R-:W-:Y:S01]  /*1d90*/  FFMA R43, R39, 1.925963033500011079e-08, R44 ;  /* 0x32a57060272b7823 */ /* 0x000fe2000000002c */
[----:B------:R-:W-:Y:S01]  /*1da0*/  FFMA.SAT R39, R15, R16, 0.5 ;  /* 0x3f0000000f277423 */ /* 0x000fe20000002010 */
[----:B------:R-:W-:Y:S02]  /*1db0*/  FFMA R34, R35, 1.925963033500011079e-08, R34 ;  /* 0x32a5706023227823 */ /* 0x000fe40000000022 */
[----:B------:R-:W-:Y:S01]  /*1dc0*/  MUFU.EX2 R35, R42 ;  /* 0x0000002a00237308 */ /* 0x000fe20000000800 */
[----:B-1----:R-:W-:Y:S01]  /*1dd0*/  FFMA.RM R32, R39, R18, 12582913 ;  /* 0x4b40000127207423 */ /* 0x002fe20000004012 */
[----:B------:R-:W-:-:S03]  /*1de0*/  SHF.L.U32 R39, R30, 0x17, RZ ;  /* 0x000000171e277819 */ /* 0x000fc600000006ff */
[C---:B------:R-:W-:Y:S01]  /*1df0*/  FADD R44, R32.reuse, -12583039 ;  /* 0xcb40007f202c7421 */ /* 0x040fe20000000000 */
[----:B------:R-:W-:Y:S02]  /*1e00*/  SHF.L.U32 R32, R32, 0x17, RZ ;  /* 0x0000001720207819 */ /* 0x000fe400000006ff */
[----:B------:R-:W1:Y:S01]  /*1e10*/  MUFU.EX2 R34, R34 ;  /* 0x0000002200227308 */ /* 0x000e620000000800 */
[----:B------:R-:W-:-:S04]  /*1e20*/  FFMA R44, R15, 1.4426950216293334961, -R44 ;  /* 0x3fb8aa3b0f2c7823 */ /* 0x000fc8000000082c */
[----:B------:R-:W-:Y:S01]  /*1e30*/  FFMA R44, R15, 1.925963033500011079e-08, R44 ;  /* 0x32a570600f2c7823 */ /* 0x000fe2000000002c */
[----:B--2---:R-:W-:Y:S01]  /*1e40*/  FMUL R15, R39, R14 ;  /* 0x0000000e270f7220 */ /* 0x004fe20000400000 */
[----:B----4-:R-:W-:Y:S01]  /*1e50*/  FMUL R14, R28, R33 ;  /* 0x000000211c0e7220 */ /* 0x010fe20000400000 */
[----:B------:R-:W2:Y:S01]  /*1e60*/  MUFU.EX2 R30, R43 ;  /* 0x0000002b001e7308 */ /* 0x000ea20000000800 */
[----:B------:R-:W-:Y:S02]  /*1e70*/  SHF.L.U32 R28, R27, 0x17, RZ ;  /* 0x000000171b1c7819 */ /* 0x000fe400000006ff */
[----:B------:R-:W-:Y:S01]  /*1e80*/  SHF.L.U32 R27, R31, 0x17, RZ ;  /* 0x000000171f1b7819 */ /* 0x000fe200000006ff */
[----:B0-----:R-:W-:Y:S01]  /*1e90*/  FADD R33, R8, -R17 ;  /* 0x8000001108217221 */ /* 0x001fe20000000000 */
[C---:B------:R-:W-:Y:S01]  /*1ea0*/  FADD R9, -R17.reuse, R9 ;  /* 0x0000000911097221 */ /* 0x040fe20000000100 */
[----:B------:R-:W-:Y:S02]  /*1eb0*/  FADD R11, -R17, R11 ;  /* 0x0000000b110b7221 */ /* 0x000fe40000000100 */
[----:B------:R-:W0:Y:S01]  /*1ec0*/  MUFU.EX2 R39, R44 ;  /* 0x0000002c00277308 */ /* 0x000e220000000800 */
[----:B------:R-:W-:Y:S01]  /*1ed0*/  FFMA.SAT R31, R33, R16, 0.5 ;  /* 0x3f000000211f7423 */ /* 0x000fe20000002010 */
[----:B-1----:R-:W-:Y:S01]  /*1ee0*/  FMUL R27, R27, R34 ;  /* 0x000000221b1b7220 */ /* 0x002fe20000400000 */
[----:B------:R-:W-:Y:S01]  /*1ef0*/  FMUL R28, R28, R35 ;  /* 0x000000231c1c7220 */ /* 0x000fe20000400000 */
[----:B------:R-:W-:Y:S01]  /*1f00*/  FFMA.SAT R35, R11, R16, 0.5 ;  /* 0x3f0000000b237423 */ /* 0x000fe20000002010 */
[----:B------:R-:W-:Y:S01]  /*1f10*/  FFMA.RM R8, R31, R18, 12582913 ;  /* 0x4b4000011f087423 */ /* 0x000fe20000004012 */
[----:B------:R-:W-:-:S03]  /*1f20*/  FFMA.SAT R31, R9, R16, 0.5 ;  /* 0x3f000000091f7423 */ /* 0x000fc60000002010 */
[----:B------:R-:W-:Y:S01]  /*1f30*/  FADD R34, R8, -12583039 ;  /* 0xcb40007f08227421 */ /* 0x000fe20000000000 */
[----:B--2---:R-:W-:Y:S01]  /*1f40*/  FMUL R30, R29, R30 ;  /* 0x0000001e1d1e7220 */ /* 0x004fe20000400000 */
[----:B------:R-:W-:Y:S02]  /*1f50*/  FFMA.RM R31, R31, R18, 12582913 ;  /* 0x4b4000011f1f7423 */ /* 0x000fe40000004012 */
[----:B------:R-:W-:Y:S01]  /*1f60*/  FFMA R34, R33, 1.4426950216293334961, -R34 ;  /* 0x3fb8aa3b21227823 */ /* 0x000fe20000000822 */
[----:B0-----:R-:W-:-:S03]  /*1f70*/  FMUL R29, R32, R39 ;  /* 0x00000027201d7220 */ /* 0x001fc60000400000 */
[----:B------:R-:W-:Y:S01]  /*1f80*/  FFMA R32, R33, 1.925963033500011079e-08, R34 ;  /* 0x32a5706021207823 */ /* 0x000fe20000000022 */
[----:B------:R-:W-:Y:S01]  /*1f90*/  FADD R39, -R17, R10 ;  /* 0x0000000a11277221 */ /* 0x000fe20000000100 */
[C---:B------:R-:W-:Y:S01]  /*1fa0*/  FADD R10, R31.reuse, -12583039 ;  /* 0xcb40007f1f0a7421 */ /* 0x040fe20000000000 */
[----:B------:R-:W-:Y:S02]  /*1fb0*/  SHF.L.U32 R31, R31, 0x17, RZ ;  /* 0x000000171f1f7819 */ /* 0x000fe400000006ff */
[----:B------:R-:W-:Y:S01]  /*1fc0*/  FFMA.SAT R33, R39, R16, 0.5 ;  /* 0x3f00000027217423 */ /* 0x000fe20000002010 */
[----:B------:R-:W0:Y:S01]  /*1fd0*/  MUFU.EX2 R32, R32 ;  /* 0x0000002000207308 */ /* 0x000e220000000800 */
[----:B------:R-:W-:Y:S02]  /*1fe0*/  FFMA R10, R9, 1.4426950216293334961, -R10 ;  /* 0x3fb8aa3b090a7823 */ /* 0x000fe4000000080a */
[-C--:B------:R-:W-:Y:S01]  /*1ff0*/  FFMA.RM R34, R33, R18.reuse, 12582913 ;  /* 0x4b40000121227423 */ /* 0x080fe20000004012 */
[----:B------:R-:W-:Y:S01]  /*2000*/  FFMA.RM R33, R35, R18, 12582913 ;  /* 0x4b40000123217423 */ /* 0x000fe20000004012 */
[----:B------:R-:W-:Y:S01]  /*2010*/  FFMA R35, R9, 1.925963033500011079e-08, R10 ;  /* 0x32a5706009237823 */ /* 0x000fe2000000000a */
[----:B------:R-:W-:Y:S01]  /*2020*/  SHF.L.U32 R9, R8, 0x17, RZ ;  /* 0x0000001708097819 */ /* 0x000fe200000006ff */
[C---:B------:R-:W-:Y:S01]  /*2030*/  FADD R10, R34.reuse, -12583039 ;  /* 0xcb40007f220a7421 */ /* 0x040fe20000000000 */
[----:B------:R-:W-:Y:S01]  /*2040*/  FADD R42, R33, -12583039 ;  /* 0xcb40007f212a7421 */ /* 0x000fe20000000000 */
[----:B------:R-:W1:Y:S01]  /*2050*/  MUFU.EX2 R44, R35 ;  /* 0x00000023002c7308 */ /* 0x000e620000000800 */
[----:B------:R-:W-:Y:S01]  /*2060*/  SHF.L.U32 R45, R34, 0x17, RZ ;  /* 0x00000017222d7819 */ /* 0x000fe200000006ff */
[----:B------:R-:W-:Y:S01]  /*2070*/  FFMA R10, R39, 1.4426950216293334961, -R10 ;  /* 0x3fb8aa3b270a7823 */ /* 0x000fe2000000080a */
[----:B------:R-:W-:-:S03]  /*2080*/  FFMA R8, R11, 1.4426950216293334961, -R42 ;  /* 0x3fb8aa3b0b087823 */ /* 0x000fc6000000082a */
[----:B------:R-:W-:Y:S01]  /*2090*/  FFMA R42, R39, 1.925963033500011079e-08, R10 ;  /* 0x32a57060272a7823 */ /* 0x000fe2000000000a */
[----:B------:R-:W-:Y:S01]  /*20a0*/  FFMA R39, R11, 1.925963033500011079e-08, R8 ;  /* 0x32a570600b277823 */ /* 0x000fe20000000008 */
[----:B0-----:R-:W-:Y:S02]  /*20b0*/  FMUL R32, R9, R32 ;  /* 0x0000002009207220 */ /* 0x001fe40000400000 */
[----:B------:R-:W0:Y:S02]  /*20c0*/  LDS.128 R8, [R36+0x60] ;  /* 0x0000600024087984 */ /* 0x000e240000000c00 */
[----:B------:R-:W2:Y:S01]  /*20d0*/  MUFU.EX2 R42, R42 ;  /* 0x0000002a002a7308 */ /* 0x000ea20000000800 */
[----:B-1----:R-:W-:-:S07]  /*20e0*/  FMUL R31, R31, R44 ;  /* 0x0000002c1f1f7220 */ /* 0x002fce0000400000 */
[----:B------:R-:W1:Y:S01]  /*20f0*/  MUFU.EX2 R39, R39 ;  /* 0x0000002700277308 */ /* 0x000e620000000800 */
[----:B--2---:R-:W-:Y:S01]  /*2100*/  FMUL R34, R45, R42 ;  /* 0x0000002a2d227220 */ /* 0x004fe20000400000 */
[----:B0-----:R-:W-:Y:S01]  /*2110*/  FADD R43, R8, -R17 ;  /* 0x80000011082b7221 */ /* 0x001fe20000000000 */
[----:B------:R-:W-:Y:S01]  /*2120*/  SHF.L.U32 R8, R33, 0x17, RZ ;  /* 0x0000001721087819 */ /* 0x000fe200000006ff */
[C---:B------:R-:W-:Y:S01]  /*2130*/  FADD R9, -R17.reuse, R9 ;  /* 0x0000000911097221 */ /* 0x040fe20000000100 */
[----:B------:R-:W-:Y:S01]  /*2140*/  FADD R11, -R17, R11 ;  /* 0x0000000b110b7221 */ /* 0x000fe20000000100 */
[-C--:B------:R-:W-:Y:S02]  /*2150*/  FFMA.SAT R45, R43, R16.reuse, 0.5 ;  /* 0x3f0000002b2d7423 */ /* 0x080fe40000002010 */
[----:B-1----:R-:W-:Y:S01]  /*2160*/  FMUL R33, R8, R39 ;  /* 0x0000002708217220 */ /* 0x002fe20000400000 */
[----:B------:R-:W-:Y:S01]  /*2170*/  FFMA.SAT R35, R9, R16, 0.5 ;  /* 0x3f00000009237423 */ /* 0x000fe20000002010 */
[----:B------:R-:W-:-:S04]  /*2180*/  FFMA.RM R44, R45, R18, 12582913 ;  /* 0x4b4000012d2c7423 */ /* 0x000fc80000004012 */
[C---:B------:R-:W-:Y:S01]  /*2190*/  FADD R8, R44.reuse, -12583039 ;  /* 0xcb40007f2c087421 */ /* 0x040fe20000000000 */
[----:B------:R-:W-:-:S03]  /*21a0*/  SHF.L.U32 R44, R44, 0x17, RZ ;  /* 0x000000172c2c7819 */ /* 0x000fc600000006ff */
[----:B------:R-:W-:-:S04]  /*21b0*/  FFMA R8, R43, 1.4426950216293334961, -R8 ;  /* 0x3fb8aa3b2b087823 */ /* 0x000fc80000000808 */
[----:B------:R-:W-:Y:S01]  /*21c0*/  FFMA R42, R43, 1.925963033500011079e-08, R8 ;  /* 0x32a570602b2a7823 */ /* 0x000fe20000000008 */
[----:B------:R-:W-:Y:S01]  /*21d0*/  FFMA.RM R8, R35, R18, 12582913 ;  /* 0x4b40000123087423 */ /* 0x000fe20000004012 */
[----:B------:R-:W-:Y:S02]  /*21e0*/  FADD R43, -R17, R10 ;  /* 0x0000000a112b7221 */ /* 0x000fe40000000100 */
[----:B------:R0:W1:Y:S01]  /*21f0*/  MUFU.EX2 R35, R42 ;  /* 0x0000002a00237308 */ /* 0x0000620000000800 */
[----:B------:R-:W-:-:S04]  /*2200*/  FADD R39, R8, -12583039 ;  /* 0xcb40007f08277421 */ /* 0x000fc80000000000 */
[----:B------:R-:W-:-:S04]  /*2210*/  FFMA R39, R9, 1.4426950216293334961, -R39 ;  /* 0x3fb8aa3b09277823 */ /* 0x000fc80000000827 */
[----:B------:R-:W-:Y:S01]  /*2220*/  FFMA R39, R9, 1.925963033500011079e-08, R39 ;  /* 0x32a5706009277823 */ /* 0x000fe20000000027 */
[----:B------:R-:W-:Y:S01]  /*2230*/  FFMA.SAT R9, R43, R16, 0.5 ;  /* 0x3f0000002b097423 */ /* 0x000fe20000002010 */
[----:B0-----:R-:W-:-:S03]  /*2240*/  SHF.L.U32 R42, R8, 0x17, RZ ;  /* 0x00000017082a7819 */ /* 0x001fc600000006ff */
[----:B------:R-:W-:Y:S01]  /*2250*/  FFMA.RM R9, R9, R18, 12582913 ;  /* 0x4b40000109097423 */ /* 0x000fe20000004012 */
[----:B------:R-:W0:Y:S01]  /*2260*/  MUFU.EX2 R39, R39 ;  /* 0x0000002700277308 */ /* 0x000e220000000800 */
[----:B-1----:R-:W-:Y:S02]  /*2270*/  FMUL R35, R44, R35 ;  /* 0x000000232c237220 */ /* 0x002fe40000400000 */
[C---:B------:R-:W-:Y:S01]  /*2280*/  FADD R10, R9.reuse, -12583039 ;  /* 0xcb40007f090a7421 */ /* 0x040fe20000000000 */
[----:B------:R-:W-:-:S03]  /*2290*/  SHF.L.U32 R9, R9, 0x17, RZ ;  /* 0x0000001709097819 */ /* 0x000fc600000006ff */
[----:B------:R-:W-:-:S04]  /*22a0*/  FFMA R10, R43, 1.4426950216293334961, -R10 ;  /* 0x3fb8aa3b2b0a7823 */ /* 0x000fc8000000080a */
[----:B------:R-:W-:Y:S01]  /*22b0*/  FFMA R10, R43, 1.925963033500011079e-08, R10 ;  /* 0x32a570602b0a7823 */ /* 0x000fe2000000000a */
[----:B------:R-:W-:-:S04]  /*22c0*/  FFMA.SAT R43, R11, R16, 0.5 ;  /* 0x3f0000000b2b7423 */ /* 0x000fc80000002010 */
[----:B------:R-:W-:Y:S01]  /*22d0*/  FFMA.RM R8, R43, R18, 12582913 ;  /* 0x4b4000012b087423 */ /* 0x000fe20000004012 */
[----:B------:R-:W1:Y:S01]  /*22e0*/  MUFU.EX2 R10, R10 ;  /* 0x0000000a000a7308 */ /* 0x000e620000000800 */
[----:B0-----:R-:W-:Y:S02]  /*22f0*/  FMUL R43, R42, R39 ;  /* 0x000000272a2b7220 */ /* 0x001fe40000400000 */
[C---:B------:R-:W-:Y:S01]  /*2300*/  FADD R42, R8.reuse, -12583039 ;  /* 0xcb40007f082a7421 */ /* 0x040fe20000000000 */
[----:B------:R-:W-:-:S03]  /*2310*/  SHF.L.U32 R39, R8, 0x17, RZ ;  /* 0x0000001708277819 */ /* 0x000fc600000006ff */
[----:B------:R-:W-:-:S04]  /*2320*/  FFMA R42, R11, 1.4426950216293334961, -R42 ;  /* 0x3fb8aa3b0b2a7823 */ /* 0x000fc8000000082a */
[----:B------:R-:W-:-:S04]  /*2330*/  FFMA R42, R11, 1.925963033500011079e-08, R42 ;  /* 0x32a570600b2a7823 */ /* 0x000fc8000000002a */
[----:B------:R1:W0:Y:S02]  /*2340*/  MUFU.EX2 R44, R42 ;  /* 0x0000002a002c7308 */ /* 0x0002240000000800 */
[----:B-1----:R-:W-:Y:S02]  /*2350*/  FMUL R42, R9, R10 ;  /* 0x0000000a092a7220 */ /* 0x002fe40000400000 */
[----:B------:R-:W1:Y:S01]  /*2360*/  LDS.128 R8, [R36+0x70] ;  /* 0x0000700024087984 */ /* 0x000e620000000c00 */
[----:B------:R-:W-:Y:S01]  /*2370*/  BAR.SYNC.DEFER_BLOCKING 0x0 ;  /* 0x0000000000007b1d */ /* 0x000fe20000010000 */
[----:B0-----:R-:W-:-:S05]  /*2380*/  FMUL R39, R39, R44 ;  /* 0x0000002c27277220 */ /* 0x001fca0000400000 */
[----:B---3--:R-:W0:Y:S01]  /*2390*/  LDS R2, [R2] ;  /* 0x0000000002027984 */ /* 0x008e220000000800 */
[----:B-1----:R-:W-:Y:S01]  /*23a0*/  FADD R44, R8, -R17 ;  /* 0x80000011082c7221 */ /* 0x002fe20000000000 */
[C---:B------:R-:W-:Y:S01]  /*23b0*/  FADD R45, -R17.reuse, R9 ;  /* 0x00000009112d7221 */ /* 0x040fe20000000100 */
[C---:B------:R-:W-:Y:S01]  /*23c0*/  FADD R9, -R17.reuse, R11 ;  /* 0x0000000b11097221 */ /* 0x040fe20000000100 */
[----:B------:R-:W-:Y:S01]  /*23d0*/  FADD R8, -R17, R10 ;  /* 0x0000000a11087221 */ /* 0x000fe20000000100 */
[----:B------:R-:W-:-:S03]  /*23e0*/  FFMA.SAT R11, R44, R16, 0.5 ;  /* 0x3f0000002c0b7423 */ /* 0x000fc60000002010 */
[----:B------:R-:W-:Y:S01]  /*23f0*/  FFMA.SAT R17, R8, R16, 0.5 ;  /* 0x3f00000008117423 */ /* 0x000fe20000002010 */
[----:B------:R-:W-:-:S03]  /*2400*/  FFMA.RM R10, R11, R18, 12582913 ;  /* 0x4b4000010b0a7423 */ /* 0x000fc60000004012 */
[----:B------:R-:W-:Y:S01]  /*2410*/  FFMA.RM R17, R17, R18, 12582913 ;  /* 0x4b40000111117423 */ /* 0x000fe20000004012 */
[C---:B------:R-:W-:Y:S01]  /*2420*/  FADD R11, R10.reuse, -12583039 ;  /* 0xcb40007f0a0b7421 */ /* 0x040fe20000000000 */
[----:B------:R-:W-:-:S03]  /*2430*/  SHF.L.U32 R10, R10, 0x17, RZ ;  /* 0x000000170a0a7819 */ /* 0x000fc600000006ff */
[----:B------:R-:W-:-:S04]  /*2440*/  FFMA R11, R44, 1.4426950216293334961, -R11 ;  /* 0x3fb8aa3b2c0b7823 */ /* 0x000fc8000000080b */
[----:B------:R-:W-:-:S04]  /*2450*/  FFMA R44, R44, 1.925963033500011079e-08, R11 ;  /* 0x32a570602c2c7823 */ /* 0x000fc8000000000b */
[----:B------:R-:W1:Y:S02]  /*2460*/  MUFU.EX2 R11, R44 ;  /* 0x0000002c000b7308 */ /* 0x000e640000000800 */
[----:B-1----:R-:W-:Y:S01]  /*2470*/  FMUL R10, R10, R11 ;  /* 0x0000000b0a0a7220 */ /* 0x002fe20000400000 */
[----:B------:R-:W-:-:S04]  /*2480*/  FFMA.SAT R11, R45, R16, 0.5 ;  /* 0x3f0000002d0b7423 */ /* 0x000fc80000002010 */
[----:B------:R-:W-:-:S04]  /*2490*/  FFMA.RM R11, R11, R18, 12582913 ;  /* 0x4b4000010b0b7423 */ /* 0x000fc80000004012 */
[C---:B------:R-:W-:Y:S01]  /*24a0*/  FADD R36, R11.reuse, -12583039 ;  /* 0xcb40007f0b247421 */ /* 0x040fe20000000000 */
[----:B------:R-:W-:-:S03]  /*24b0*/  SHF.L.U32 R11, R11, 0x17, RZ ;  /* 0x000000170b0b7819 */ /* 0x000fc600000006ff */
[----:B------:R-:W-:-:S04]  /*24c0*/  FFMA R36, R45, 1.4426950216293334961, -R36 ;  /* 0x3fb8aa3b2d247823 */ /* 0x000fc80000000824 */
[----:B------:R-:W-:Y:S01]  /*24d0*/  FFMA R36, R45, 1.925963033500011079e-08, R36 ;  /* 0x32a570602d247823 */ /* 0x000fe20000000024 */
[C---:B------:R-:W-:Y:S01]  /*24e0*/  FADD R45, R17.reuse, -12583039 ;  /* 0xcb40007f112d7421 */ /* 0x040fe20000000000 */
[----:B------:R-:W-:-:S03]  /*24f0*/  SHF.L.U32 R17, R17, 0x17, RZ ;  /* 0x0000001711117819 */ /* 0x000fc600000006ff */
[C---:B------:R-:W-:Y:S01]  /*2500*/  FFMA R45, R8.reuse, 1.4426950216293334961, -R45 ;  /* 0x3fb8aa3b082d7823 */ /* 0x040fe2000000082d */
[----:B------:R-:W1:Y:S03]  /*2510*/  MUFU.EX2 R36, R36 ;  /* 0x0000002400247308 */ /* 0x000e660000000800 */
[----:B------:R-:W-:Y:S01]  /*2520*/  FFMA R8, R8, 1.925963033500011079e-08, R45 ;  /* 0x32a5706008087823 */ /* 0x000fe2000000002d */
[----:B0-----:R-:W-:-:S05]  /*2530*/  FADD R45, R37, -R2 ;  /* 0x80000002252d7221 */ /* 0x001fca0000000000 */
[----:B------:R-:W0:Y:S01]  /*2540*/  MUFU.EX2 R8, R8 ;  /* 0x0000000800087308 */ /* 0x000e220000000800 */
[----:B-1----:R-:W-:Y:S01]  /*2550*/  FMUL R11, R11, R36 ;  /* 0x000000240b0b7220 */ /* 0x002fe20000400000 */
[-C--:B------:R-:W-:Y:S01]  /*2560*/  FFMA.SAT R36, R9, R16.reuse, 0.5 ;  /* 0x3f00000009247423 */ /* 0x080fe20000002010 */
[----:B------:R-:W-:-:S03]  /*2570*/  FFMA.SAT R16, R45, R16, 0.5 ;  /* 0x3f0000002d107423 */ /* 0x000fc60000002010 */
[-C--:B------:R-:W-:Y:S01]  /*2580*/  FFMA.RM R2, R36, R18.reuse, 12582913 ;  /* 0x4b40000124027423 */ /* 0x080fe20000004012 */
[----:B------:R-:W-:-:S03]  /*2590*/  FFMA.RM R18, R16, R18, 12582913 ;  /* 0x4b40000110127423 */ /* 0x000fc60000004012 */
[----:B------:R-:W-:Y:S01]  /*25a0*/  FADD R16, R2, -12583039 ;  /* 0xcb40007f02107421 */ /* 0x000fe20000000000 */
[----:B0-----:R-:W-:Y:S01]  /*25b0*/  FMUL R17, R17, R8 ;  /* 0x0000000811117220 */ /* 0x001fe20000400000 */
[----:B------:R-:W-:Y:S01]  /*25c0*/  FADD R8, R18, -12583039 ;  /* 0xcb40007f12087421 */ /* 0x000fe20000000000 */
[----:B------:R-:W-:Y:S01]  /*25d0*/  SHF.L.U32 R2, R2, 0x17, RZ ;  /* 0x0000001702027819 */ /* 0x000fe200000006ff */
[----:B------:R-:W-:Y:S02]  /*25e0*/  FFMA R16, R9, 1.4426950216293334961, -R16 ;  /* 0x3fb8aa3b09107823 */ /* 0x000fe40000000810 */
[----:B------:R-:W-:Y:S02]  /*25f0*/  FFMA R8, R45, 1.4426950216293334961, -R8 ;  /* 0x3fb8aa3b2d087823 */ /* 0x000fe40000000808 */
[----:B------:R-:W-:Y:S01]  /*2600*/  FFMA R9, R9, 1.925963033500011079e-08, R16 ;  /* 0x32a5706009097823 */ /* 0x000fe20000000010 */
[----:B------:R-:W-:Y:S01]  /*2610*/  FADD R16, RZ, R4 ;  /* 0x00000004ff107221 */ /* 0x000fe20000000000 */
[----:B------:R-:W-:-:S03]  /*2620*/  FFMA R8, R45, 1.925963033500011079e-08, R8 ;  /* 0x32a570602d087823 */ /* 0x000fc60000000008 */
[----:B------:R-:W-:Y:S01]  /*2630*/  FADD R45, R16, R5 ;  /* 0x00000005102d7221 */ /* 0x000fe20000000000 */
[----:B------:R-:W0:Y:S03]  /*2640*/  MUFU.EX2 R9, R9 ;  /* 0x0000000900097308 */ /* 0x000e260000000800 */
[----:B------:R-:W-:-:S04]  /*2650*/  FADD R16, R45, R6 ;  /* 0x000000062d107221 */ /* 0x000fc80000000000 */
[----:B------:R-:W-:Y:S01]  /*2660*/  FADD R16, R16, R7 ;  /* 0x0000000710107221 */ /* 0x000fe20000000000 */
[----:B------:R-:W1:Y:S03]  /*2670*/  MUFU.EX2 R8, R8 ;  /* 0x0000000800087308 */ /* 0x000e660000000800 */
[----:B------:R-:W-:-:S04]  /*2680*/  FADD R16, R16, R19 ;  /* 0x0000001310107221 */ /* 0x000fc80000000000 */
        /* <DEDUP_REMOVED lines=12> */
[----:B------:R-:W-:Y:S01]  /*2750*/  FADD R45, R16, R27 ;  /* 0x0000001b102d7221 */ /* 0x000fe20000000000 */
[----:B0-----:R-:W-:Y:S01]  /*2760*/  FMUL R16, R2, R9 ;  /* 0x0000000902107220 */ /* 0x001fe20000400000 */
[----:B------:R-:W-:Y:S02]  /*2770*/  SHF.L.U32 R9, R18, 0x17, RZ ;  /* 0x0000001712097819 */ /* 0x000fe400000006ff */
[----:B------:R-:W-:-:S04]  /*2780*/  FADD R2, R45, R30 ;  /* 0x0000001e2d027221 */ /* 0x000fc80000000000 */
[----:B------:R-:W-:Y:S01]  /*2790*/  FADD R45, R2, R29 ;  /* 0x0000001d022d7221 */ /* 0x000fe20000000000 */
[----:B-1----:R-:W-:Y:S01]  /*27a0*/  FMUL R2, R9, R8 ;  /* 0x0000000809027220 */ /* 0x002fe20000400000 */
[----:B------:R-:W-:Y:S02]  /*27b0*/  LEA R8, R3, UR11, 0x2 ;  /* 0x0000000b03087c11 */ /* 0x000fe4000f8e10ff */
[----:B------:R-:W-:-:S04]  /*27c0*/  FADD R18, R45, R32 ;  /* 0x000000202d127221 */ /* 0x000fc80000000000 */
[----:B------:R-:W-:-:S04]  /*27d0*/  FADD R9, R18, R31 ;  /* 0x0000001f12097221 */ /* 0x000fc80000000000 */
[----:B------:R-:W-:Y:S02]  /*27e0*/  FADD R18, R9, R34 ;  /* 0x0000002209127221 */ /* 0x000fe40000000000 */
[----:B------:R-:W0:Y:S02]  /*27f0*/  LDS R9, [R8] ;  /* 0x0000000008097984 */ /* 0x000e240000000800 */
        /* <DEDUP_REMOVED lines=8> */
[----:B------:R-:W-:-:S03]  /*2880*/  IADD3 R18, PT, PT, R2, 0x1800000, RZ ;  /* 0x0180000002127810 */ /* 0x000fc60007ffe0ff */
[----:B------:R-:W-:Y:S01]  /*2890*/  FADD R45, R45, R16 ;  /* 0x000000102d2d7221 */ /* 0x000fe20000000000 */
[----:B------:R-:W-:-:S04]  /*28a0*/  LOP3.LUT R18, R18, 0x7f800000, RZ, 0xc0, !PT ;  /* 0x7f80000012127812 */ /* 0x000fc800078ec0ff */
[----:B------:R-:W-:Y:S01]  /*28b0*/  ISETP.GT.U32.AND P0, PT, R18, 0x1ffffff, PT ;  /* 0x01ffffff1200780c */ /* 0x000fe20003f04070 */
[----:B0-----:R-:W-:-:S05]  /*28c0*/  FFMA R9, R2, R9, R45 ;  /* 0x0000000902097223 */ /* 0x001fca000000002d */
[----:B------:R0:W-:Y:S07]  /*28d0*/  STS [R8], R9 ;  /* 0x0000000908007388 */ /* 0x0001ee0000000800 */
[----:B------:R-:W-:Y:S05]  /*28e0*/  @P0 BRA `(.L_x_10) ;  /* 0x0000000000100947 */ /* 0x000fea0003800000 */
[----:B0-----:R-:W-:-:S07]  /*28f0*/  MOV R8, 0x2910 ;  /* 0x0000291000087802 */ /* 0x001fce0000000f00 */
[----:B------:R-:W-:Y:S05]  /*2900*/  CALL.REL.NOINC `($__internal_0_$__cuda_sm20_rcp_rn_f32_slowpath) ;  /* 0x0000000c00507944 */ /* 0x000fea0003c00000 */
[----:B------:R-:W-:Y:S01]  /*2910*/  MOV R8, R18 ;  /* 0x0000001200087202 */ /* 0x000fe20000000f00 */
[----:B------:R-:W-:Y:S06]  /*2920*/  BRA `(.L_x_11) ;  /* 0x0000000000107947 */ /* 0x000fec0003800000 */
.L_x_10:
[----:B0-----:R-:W0:Y:S02]  /*2930*/  MUFU.RCP R9, R2 ;  /* 0x0000000200097308 */ /* 0x001e240000001000 */
[----:B0-----:R-:W-:-:S04]  /*2940*/  FFMA R8, R2, R9, -1 ;  /* 0xbf80000002087423 */ /* 0x001fc80000000009 */
[----:B------:R-:W-:-:S04]  /*2950*/  FADD.FTZ R8, -R8, -RZ ;  /* 0x800000ff08087221 */ /* 0x000fc80000010100 */
[----:B------:R-:W-:-:S07]  /*2960*/  FFMA R8, R9, R8, R9 ;  /* 0x0000000809087223 */ /* 0x000fce0000000009 */
.L_x_11:
[----:B------:R-:W-:Y:S05]  /*2970*/  BSYNC.RECONVERGENT B0 ;  /* 0x0000000000007941 */ /* 0x000fea0003800200 */
.L_x_9:
[----:B------:R-:W0:Y:S01]  /*2980*/  S2UR UR12, SR_CgaCtaId ;  /* 0x00000000000c79c3 */ /* 0x000e220000008800 */
[----:B------:R-:W-:Y:S02]  /*2990*/  UMOV UR6, 0x400 ;  /* 0x0000040000067882 */ /* 0x000fe40000000000 */
[----:B------:R-:W-:Y:S02]  /*29a0*/  UIADD3 UR11, UPT, UPT, UR6, 0x6000, URZ ;  /* 0x00006000060b7890 */ /* 0x000fe4000fffe0ff */
[----:B------:R-:W-:Y:S02]  /*29b0*/  UIADD3 UR6, UPT, UPT, UR6, 0x2000, URZ ;  /* 0x0000200006067890 */ /* 0x000fe4000fffe0ff */
[----:B0-----:R-:W-:Y:S02]  /*29c0*/  ULEA UR11, UR12, UR11, 0x18 ;  /* 0x0000000b0c0b7291 */ /* 0x001fe4000f8ec0ff */
[----:B------:R-:W-:-:S03]  /*29d0*/  ULEA UR12, UR12, UR6, 0x18 ;  /* 0x000000060c0c7291 */ /* 0x000fc6000f8ec0ff */
[----:B------:R-:W-:-:S09]  /*29e0*/  UMOV UR6, URZ ;  /* 0x000000ff00067c82 */ /* 0x000fd20008000000 */
.L_x_12:
[----:B------:R-:W-:-:S09]  /*29f0*/  ULEA UR13, UR6, UR12, 0x2 ;  /* 0x0000000c060d7291 */ /* 0x000fd2000f8e10ff */
[----:B0-----:R-:W0:Y:S04]  /*2a00*/  LDS R9, [UR13] ;  /* 0x0000000dff097984 */ /* 0x001e280008000800 */
[----:B------:R-:W1:Y:S04]  /*2a10*/  LDS R18, [UR13+0x100] ;  /* 0x0001000dff127984 */ /* 0x000e680008000800 */
[----:B------:R-:W2:Y:S01]  /*2a20*/  LDS R36, [UR13+0x200] ;  /* 0x0002000dff247984 */ /* 0x000ea20008000800 */
[----:B0-----:R-:W-:-:S04]  /*2a30*/  FFMA R2, R4, R9, RZ ;  /* 0x0000000904027223 */ /* 0x001fc800000000ff */
[----:B-1----:R-:W-:Y:S02]  /*2a40*/  FFMA R9, R5, R18, R2 ;  /* 0x0000001205097223 */ /* 0x002fe40000000002 */
[----:B------:R-:W0:Y:S02]  /*2a50*/  LDS R2, [UR13+0x300] ;  /* 0x0003000dff027984 */ /* 0x000e240008000800 */
[----:B--2---:R-:W-:Y:S02]  /*2a60*/  FFMA R36, R6, R36, R9 ;  /* 0x0000002406247223 */ /* 0x004fe40000000009 */
[----:B------:R-:W1:Y:S04]  /*2a70*/  LDS R9, [UR13+0x400] ;  /* 0x0004000dff097984 */ /* 0x000e680008000800 */
[----:B------:R-:W2:Y:S01]  /*2a80*/  LDS R18, [UR13+0x500] ;  /* 0x0005000dff127984 */ /* 0x000ea20008000800 */
[----:B0-----:R-:W-:-:S03]  /*2a90*/  FFMA R2, R7, R2, R36 ;  /* 0x0000000207027223 */ /* 0x001fc60000000024 */
[----:B------:R-:W0:Y:S01]  /*2aa0*/  LDS R36, [UR13+0x600] ;  /* 0x0006000dff247984 */ /* 0x000e220008000800 */
[----:B-1----:R-:W-:-:S04]  /*2ab0*/  FFMA R2, R19, R9, R2 ;  /* 0x0000000913027223 */ /* 0x002fc80000000002 */
        /* <DEDUP_REMOVED lines=9> */
[----:B0-----:R-:W-:-:S04]  /*2b50*/  FFMA R36, R24, R36, R9 ;  /* 0x0000002418247223 */ /* 0x001fc80000000009 */
[----:B-1----:R-:W-:Y:S02]  /*2b60*/  FFMA R9, R23, R2, R36 ;  /* 0x0000000217097223 */ /* 0x002fe40000000024 */
[----:B------:R-:W0:Y:S02]  /*2b70*/  LDS R2, [UR13+0xc00] ;  /* 0x000c000dff027984 */ /* 0x000e240008000800 */
[----:B--2---:R-:W-:Y:S02]  /*2b80*/  FFMA R9, R26, R18, R9 ;  /* 0x000000121a097223 */ /* 0x004fe40000000009 */
[----:B------:R-:W1:Y:S04]  /*2b90*/  LDS R18, [UR13+0xd00] ;  /* 0x000d000dff127984 */ /* 0x000e680008000800 */
[----:B------:R-:W-:Y:S01]  /*2ba0*/  LDS R36, [UR13+0x1200] ;  /* 0x0012000dff247984 */ /* 0x000fe20008000800 */
[----:B0-----:R-:W-:-:S03]  /*2bb0*/  FFMA R2, R12, R2, R9 ;  /* 0x000000020c027223 */ /* 0x001fc60000000009 */
[----:B------:R-:W0:Y:S01]  /*2bc0*/  LDS R9, [UR13+0xe00] ;  /* 0x000e000dff097984 */ /* 0x000e220008000800 */
[----:B-1----:R-:W-:-:S03]  /*2bd0*/  FFMA R2, R13, R18, R2 ;  /* 0x000000120d027223 */ /* 0x002fc60000000002 */
[----:B------:R-:W1:Y:S01]  /*2be0*/  LDS R18, [UR13+0xf00] ;  /* 0x000f000dff127984 */ /* 0x000e620008000800 */
[----:B0-----:R-:W-:-:S03]  /*2bf0*/  FFMA R9, R15, R9, R2 ;  /* 0x000000090f097223 */ /* 0x001fc60000000002 */
[----:B------:R-:W0:Y:S01]  /*2c00*/  LDS R2, [UR13+0x1000] ;  /* 0x0010000dff027984 */ /* 0x000e220008000800 */
[----:B-1----:R-:W-:-:S03]  /*2c10*/  FFMA R9, R14, R18, R9 ;  /* 0x000000120e097223 */ /* 0x002fc60000000009 */
[----:B------:R-:W1:Y:S01]  /*2c20*/  LDS R18, [UR13+0x1100] ;  /* 0x0011000dff127984 */ /* 0x000e620008000800 */
[----:B0-----:R-:W-:-:S04]  /*2c30*/  FFMA R2, R28, R2, R9 ;  /* 0x000000021c027223 */ /* 0x001fc80000000009 */
[----:B-1----:R-:W-:Y:S02]  /*2c40*/  FFMA R9, R27, R18, R2 ;  /* 0x000000121b097223 */ /* 0x002fe40000000002 */
[----:B------:R-:W0:Y:S02]  /*2c50*/  LDS R2, [UR13+0x1300] ;  /* 0x0013000dff027984 */ /* 0x000e240008000800 */
[----:B------:R-:W-:Y:S02]  /*2c60*/  FFMA R36, R30, R36, R9 ;  /* 0x000000241e247223 */ /* 0x000fe40000000009 */
[----:B------:R-:W1:Y:S02]  /*2c70*/  LDS R18, [UR13+0x1400] ;  /* 0x0014000dff127984 */ /* 0x000e640008000800 */
[----:B0-----:R-:W-:Y:S02]  /*2c80*/  FFMA R9, R29, R2, R36 ;  /* 0x000000021d097223 */ /* 0x001fe40000000024 */
[----:B------:R-:W0:Y:S02]  /*2c90*/  LDS R2, [UR13+0x1500] ;  /* 0x0015000dff027984 */ /* 0x000e240008000800 */
[----:B-1----:R-:W-:-:S02]  /*2ca0*/  FFMA R18, R32, R18, R9 ;  /* 0x0000001220127223 */ /* 0x002fc40000000009 */
[----:B------:R-:W1:Y:S02]  /*2cb0*/  LDS R36, [UR13+0x1600] ;  /* 0x0016000dff247984 */ /* 0x000e640008000800 */
[----:B0-----:R-:W-:Y:S02]  /*2cc0*/  FFMA R9, R31, R2, R18 ;  /* 0x000000021f097223 */ /* 0x001fe40000000012 */
[----:B------:R-:W0:Y:S02]  /*2cd0*/  LDS R2, [UR13+0x1700] ;  /* 0x0017000dff027984 */ /* 0x000e240008000800 */
[----:B-1----:R-:W-:Y:S02]  /*2ce0*/  FFMA R36, R34, R36, R9 ;  /* 0x0000002422247223 */ /* 0x002fe40000000009 */
        /* <DEDUP_REMOVED lines=12> */
[----:B------:R-:W1:Y:S02]  /*2db0*/  LDS R9, [UR13+0x1e00] ;  /* 0x001e000dff097984 */ /* 0x000e640008000800 */
[----:B0-----:R-:W-:Y:S02]  /*2dc0*/  FFMA R2, R11, R2, R18 ;  /* 0x000000020b027223 */ /* 0x001fe40000000012 */
[----:B------:R-:W0:Y:S02]  /*2dd0*/  LDS R18, [UR13+0x1f00] ;  /* 0x001f000dff127984 */ /* 0x000e240008000800 */
[----:B-1----:R-:W-:Y:S01]  /*2de0*/  FFMA R9, R17, R9, R2 ;  /* 0x0000000911097223 */ /* 0x002fe20000000002 */
[----:B------:R-:W-:Y:S01]  /*2df0*/  LEA R2, R3, UR6, 0x6 ;  /* 0x0000000603027c11 */ /* 0x000fe2000f8e30ff */
[----:B------:R-:W-:-:S03]  /*2e00*/  UIADD3 UR6, UPT, UPT, UR6, 0x1, URZ ;  /* 0x0000000106067890 */ /* 0x000fc6000fffe0ff */
[----:B------:R-:W-:Y:S01]  /*2e10*/  LEA R2, R2, UR11, 0x2 ;  /* 0x0000000b02027c11 */ /* 0x000fe2000f8e10ff */
[----:B------:R-:W-:Y:S01]  /*2e20*/  UISETP.NE.AND UP0, UPT, UR6, 0x40, UPT ;  /* 0x000000400600788c */ /* 0x000fe2000bf05270 */
[----:B0-----:R-:W-:-:S03]  /*2e30*/  FFMA R18, R16, R18, R9 ;  /* 0x0000001210127223 */ /* 0x001fc60000000009 */
[----:B------:R-:W0:Y:S02]  /*2e40*/  LDS R9, [R2] ;  /* 0x0000000002097984 */ /* 0x000e240000000800 */
[----:B0-----:R-:W-:-:S05]  /*2e50*/  FFMA R9, R9, R8, R18 ;  /* 0x0000000809097223 */ /* 0x001fca0000000012 */
[----:B------:R0:W-:Y:S01]  /*2e60*/  STS [R2], R9 ;  /* 0x0000000902007388 */ /* 0x0001e20000000800 */
[----:B------:R-:W-:Y:S05]  /*2e70*/  BRA.U UP0, `(.L_x_12) ;  /* 0xfffffff900dc7547 */ /* 0x000fea000b83ffff */
[----:B------:R-:W-:Y:S01]  /*2e80*/  UISETP.NE.AND UP0, UPT, UR4, 0x1f, UPT ;  /* 0x0000001f0400788c */ /* 0x000fe2000bf05270 */
[----:B------:R-:W-:Y:S01]  /*2e90*/  BAR.SYNC.DEFER_BLOCKING 0x0 ;  /* 0x0000000000007b1d */ /* 0x000fe20000010000 */
[----:B------:R-:W-:Y:S02]  /*2ea0*/  UIADD3 UR5, UPT, UPT, UR5, 0x1, URZ ;  /* 0x0000000105057890 */ /* 0x000fe4000fffe0ff */
[----:B------:R-:W-:-:S04]  /*2eb0*/  USEL UR6, URZ, 0x2000, !UP0 ;  /* 0x00002000ff067887 */ /* 0x000fc8000c000000 */
[----:B------:R-:W-:Y:S02]  /*2ec0*/  UIADD3 UR10, UP0, UPT, UR10, UR6, URZ ;  /* 0x000000060a0a7290 */ /* 0x000fe4000ff1e0ff */
[----:B------:R-:W-:Y:S02]  /*2ed0*/  UIADD3 UR8, UP1, UPT, UR8, UR6, URZ ;  /* 0x0000000608087290 */ /* 0x000fe4000ff3e0ff */
[----:B------:R-:W-:Y:S02]  /*2ee0*/  UIADD3.X UR9, UPT, UPT, URZ, UR9, URZ, UP0, !UPT ;  /* 0x00000009ff097290 */ /* 0x000fe400087fe4ff */
[----:B------:R-:W-:Y:S02]  /*2ef0*/  UISETP.NE.AND UP0, UPT, UR5, 0x20, UPT ;  /* 0x000000200500788c */ /* 0x000fe4000bf05270 */
[----:B------:R-:W-:-:S07]  /*2f00*/  UIADD3.X UR7, UPT, UPT, URZ, UR7, URZ, UP1, !UPT ;  /* 0x00000007ff077290 */ /* 0x000fce0008ffe4ff */
[----:B------:R-:W-:Y:S05]  /*2f10*/  BRA.U UP0, `(.L_x_13) ;  /* 0xffffffd900d47547 */ /* 0x000fea000b83ffff */
[----:B------:R-:W1:Y:S01]  /*2f20*/  LDC.64 R4, c[0x0][0x398] ;  /* 0x0000e600ff047b82 */ /* 0x000e620000000a00 */
[----:B------:R-:W-:-:S05]  /*2f30*/  UMOV UR5, URZ ;  /* 0x000000ff00057c82 */ /* 0x000fca0008000000 */
.L_x_19:
[----:B--2---:R-:W2:Y:S01]  /*2f40*/  S2UR UR12, SR_CgaCtaId ;  /* 0x00000000000c79c3 */ /* 0x004ea20000008800 */
[----:B------:R-:W-:Y:S01]  /*2f50*/  UMOV UR6, 0x400 ;  /* 0x0000040000067882 */ /* 0x000fe20000000000 */
[----:B------:R-:W-:Y:S01]  /*2f60*/  ISETP.GT.U32.AND P0, PT, R3, 0x1f, PT ;  /* 0x0000001f0300780c */ /* 0x000fe20003f04070 */
[----:B------:R-:W-:Y:S01]  /*2f70*/  UIADD3 UR6, UPT, UPT, UR6, 0x8000, URZ ;  /* 0x0000800006067890 */ /* 0x000fe2000fffe0ff */
[----:B------:R-:W-:Y:S04]  /*2f80*/  BSSY.RECONVERGENT B0, `(.L_x_14) ;  /* 0x000003b000007945 */ /* 0x000fe80003800200 */
[----:B------:R-:W3:Y:S01]  /*2f90*/  S2UR UR13, SR_CTAID.X ;  /* 0x00000000000d79c3 */ /* 0x000ee20000002500 */
[----:B--2---:R-:W-:-:S06]  /*2fa0*/  ULEA UR6, UR12, UR6, 0x18 ;  /* 0x000000060c067291 */ /* 0x004fcc000f8ec0ff */
[----:B------:R-:W-:Y:S01]  /*2fb0*/  LEA R6, R3, UR6, 0x2 ;  /* 0x0000000603067c11 */ /* 0x000fe2000f8e10ff */
[----:B------:R-:W-:Y:S06]  /*2fc0*/  @P0 BRA `(.L_x_15) ;  /* 0x0000000000d80947 */ /* 0x000fec0003800000 */
[----:B0-----:R-:W0:Y:S01]  /*2fd0*/  LDS R2, [R6] ;  /* 0x0000000006027984 */ /* 0x001e220000000800 */
[----:B------:R-:W-:Y:S01]  /*2fe0*/  BSSY.RECONVERGENT B1, `(.L_x_16) ;  /* 0x000000d000017945 */ /* 0x000fe20003800200 */
[----:B0-----:R-:W-:-:S04]  /*2ff0*/  IADD3 R7, PT, PT, R2, 0x1800000, RZ ;  /* 0x0180000002077810 */ /* 0x001fc80007ffe0ff */
[----:B------:R-:W-:-:S04]  /*3000*/  LOP3.LUT R7, R7, 0x7f800000, RZ, 0xc0, !PT ;  /* 0x7f80000007077812 */ /* 0x000fc800078ec0ff */
[----:B------:R-:W-:-:S13]  /*3010*/  ISETP.GT.U32.AND P0, PT, R7, 0x1ffffff, PT ;  /* 0x01ffffff0700780c */ /* 0x000fda0003f04070 */
[----:B------:R-:W-:Y:S05]  /*3020*/  @P0 BRA `(.L_x_17) ;  /* 0x0000000000100947 */ /* 0x000fea0003800000 */
[----:B------:R-:W-:-:S07]  /*3030*/  MOV R8, 0x3050 ;  /* 0x0000305000087802 */ /* 0x000fce0000000f00 */
[----:B-1-3--:R-:W-:Y:S05]  /*3040*/  CALL.REL.NOINC `($__internal_0_$__cuda_sm20_rcp_rn_f32_slowpath) ;  /* 0x0000000400807944 */ /* 0x00afea0003c00000 */
[----:B------:R-:W-:Y:S01]  /*3050*/  MOV R7, R18 ;  /* 0x0000001200077202 */ /* 0x000fe20000000f00 */
[----:B------:R-:W-:Y:S06]  /*3060*/  BRA `(.L_x_18) ;  /* 0x0000000000107947 */ /* 0x000fec0003800000 */
.L_x_17:
[----:B------:R-:W0:Y:S02]  /*3070*/  MUFU.RCP R7, R2 ;  /* 0x0000000200077308 */ /* 0x000e240000001000 */
[----:B0-----:R-:W-:-:S04]  /*3080*/  FFMA R8, R2, R7, -1 ;  /* 0xbf80000002087423 */ /* 0x001fc80000000007 */
[----:B------:R-:W-:-:S04]  /*3090*/  FADD.FTZ R8, -R8, -RZ ;  /* 0x800000ff08087221 */ /* 0x000fc80000010100 */
[----:B------:R-:W-:-:S07]  /*30a0*/  FFMA R7, R7, R8, R7 ;  /* 0x0000000807077223 */ /* 0x000fce0000000007 */
.L_x_18:
[----:B---3--:R-:W-:Y:S05]  /*30b0*/  BSYNC.RECONVERGENT B1 ;  /* 0x0000000000017941 */ /* 0x008fea0003800200 */
.L_x_16:
[----:B------:R-:W-:Y:S01]  /*30c0*/  LEA R11, R3, UR5, 0x6 ;  /* 0x00000005030b7c11 */ /* 0x000fe2000f8e30ff */
[----:B------:R-:W0:Y:S03]  /*30d0*/  S2R R8, SR_CTAID.Y ;  /* 0x0000000000087919 */ /* 0x000e260000002600 */
[----:B------:R-:W-:-:S05]  /*30e0*/  LEA R2, R11, UR11, 0x2 ;  /* 0x0000000b0b027c11 */ /* 0x000fca000f8e10ff */
[----:B------:R-:W2:Y:S04]  /*30f0*/  LDS R10, [R2] ;  /* 0x00000000020a7984 */ /* 0x000ea80000000800 */
[----:B------:R-:W3:Y:S04]  /*3100*/  LDS R14, [R2+0x4] ;  /* 0x00000400020e7984 */ /* 0x000ee80000000800 */
[----:B------:R-:W4:Y:S04]  /*3110*/  LDS R16, [R2+0x8] ;  /* 0x0000080002107984 */ /* 0x000f280000000800 */
[----:B------:R-:W5:Y:S04]  /*3120*/  LDS R18, [R2+0xc] ;  /* 0x00000c0002127984 */ /* 0x000f680000000800 */
[----:B------:R-:W5:Y:S04]  /*3130*/  LDS R12, [R2+0x10] ;  /* 0x00001000020c7984 */ /* 0x000f680000000800 */
[----:B------:R-:W5:Y:S04]  /*3140*/  LDS R20, [R2+0x14] ;  /* 0x0000140002147984 */ /* 0x000f680000000800 */
[----:B------:R-:W5:Y:S01]  /*3150*/  LDS R22, [R2+0x18] ;  /* 0x0000180002167984 */ /* 0x000f620000000800 */
[----:B0-----:R-:W-:-:S03]  /*3160*/  LEA R8, R8, UR13, 0x5 ;  /* 0x0000000d08087c11 */ /* 0x001fc6000f8e28ff */
[----:B------:R-:W0:Y:S01]  /*3170*/  LDS R24, [R2+0x1c] ;  /* 0x00001c0002187984 */ /* 0x000e220000000800 */
[----:B------:R-:W-:-:S05]  /*3180*/  SHF.L.U32 R9, R8, 0xb, RZ ;  /* 0x0000000b08097819 */ /* 0x000fca00000006ff */
[----:B-1----:R-:W-:-:S04]  /*3190*/  IMAD.WIDE R8, R9, 0x4, R4 ;  /* 0x0000000409087825 */ /* 0x002fc800078e0204 */
[----:B------:R-:W-:-:S04]  /*31a0*/  IMAD.WIDE.U32 R8, R11, 0x4, R8 ;  /* 0x000000040b087825 */ /* 0x000fc800078e0008 */
[----:B--2---:R-:W-:Y:S01]  /*31b0*/  FMUL R13, R10, R7 ;  /* 0x000000070a0d7220 */ /* 0x004fe20000400000 */
[----:B---3--:R-:W-:-:S04]  /*31c0*/  FMUL R11, R7, R14 ;  /* 0x0000000e070b7220 */ /* 0x008fc80000400000 */
[----:B------:R2:W-:Y:S01]  /*31d0*/  STS [R2], R13 ;  /* 0x0000000d02007388 */ /* 0x0005e20000000800 */
[----:B----4-:R-:W-:-:S03]  /*31e0*/  FMUL R15, R7, R16 ;  /* 0x00000010070f7220 */ /* 0x010fc60000400000 */
[----:B------:R2:W-:Y:S01]  /*31f0*/  STG.E desc[UR18][R8.64], R13 ;  /* 0x0000000d08007986 */ /* 0x0005e2000c101912 */
[----:B-----5:R-:W-:-:S03]  /*3200*/  FMUL R17, R7, R18 ;  /* 0x0000001207117220 */ /* 0x020fc60000400000 */
[----:B------:R2:W-:Y:S01]  /*3210*/  STS [R2+0x4], R11 ;  /* 0x0000040b02007388 */ /* 0x0005e20000000800 */
[----:B------:R-:W-:-:S03]  /*3220*/  FMUL R19, R12, R7 ;  /* 0x000000070c137220 */ /* 0x000fc60000400000 */
[----:B------:R2:W-:Y:S01]  /*3230*/  STG.E desc[UR18][R8.64+0x4], R11 ;  /* 0x0000040b08007986 */ /* 0x0005e2000c101912 */
[----:B------:R-:W-:-:S03]  /*3240*/  FMUL R21, R7, R20 ;  /* 0x0000001407157220 */ /* 0x000fc60000400000 */
[----:B------:R2:W-:Y:S01]  /*3250*/  STS [R2+0x8], R15 ;  /* 0x0000080f02007388 */ /* 0x0005e20000000800 */
[----:B------:R-:W-:-:S03]  /*3260*/  FMUL R23, R7, R22 ;  /* 0x0000001607177220 */ /* 0x000fc60000400000 */
[----:B------:R2:W-:Y:S01]  /*3270*/  STG.E desc[UR18][R8.64+0x8], R15 ;  /* 0x0000080f08007986 */ /* 0x0005e2000c101912 */
[----:B0-----:R-:W-:-:S03]  /*3280*/  FMUL R7, R7, R24 ;  /* 0x0000001807077220 */ /* 0x001fc60000400000 */
[----:B------:R2:W-:Y:S04]  /*3290*/  STS [R2+0xc], R17 ;  /* 0x00000c1102007388 */ /* 0x0005e80000000800 */
[----:B------:R2:W-:Y:S04]  /*32a0*/  STG.E desc[UR18][R8.64+0xc], R17 ;  /* 0x00000c1108007986 */ /* 0x0005e8000c101912 */
[----:B------:R2:W-:Y:S04]  /*32b0*/  STS [R2+0x10], R19 ;  /* 0x0000101302007388 */ /* 0x0005e80000000800 */
[----:B------:R2:W-:Y:S04]  /*32c0*/  STG.E desc[UR18][R8.64+0x10], R19 ;  /* 0x0000101308007986 */ /* 0x0005e8000c101912 */
[----:B------:R2:W-:Y:S04]  /*32d0*/  STS [R2+0x14], R21 ;  /* 0x0000141502007388 */ /* 0x0005e80000000800 */
[----:B------:R2:W-:Y:S04]  /*32e0*/  STG.E desc[UR18][R8.64+0x14], R21 ;  /* 0x0000141508007986 */ /* 0x0005e8000c101912 */
[----:B------:R2:W-:Y:S04]  /*32f0*/  STS [R2+0x18], R23 ;  /* 0x0000181702007388 */ /* 0x0005e80000000800 */
[----:B------:R2:W-:Y:S04]  /*3300*/  STG.E desc[UR18][R8.64+0x18], R23 ;  /* 0x0000181708007986 */ /* 0x0005e8000c101912 */
[----:B------:R2:W-:Y:S04]  /*3310*/  STS [R2+0x1c], R7 ;  /* 0x00001c0702007388 */ /* 0x0005e80000000800 */
[----:B------:R2:W-:Y:S02]  /*3320*/  STG.E desc[UR18][R8.64+0x1c], R7 ;  /* 0x00001c0708007986 */ /* 0x0005e4000c101912 */
.L_x_15:
[----:B---3--:R-:W-:Y:S05]  /*3330*/  BSYNC.RECONVERGENT B0 ;  /* 0x0000000000007941 */ /* 0x008fea0003800200 */
.L_x_14:
[----:B------:R-:W-:-:S04]  /*3340*/  UIADD3 UR5, UPT, UPT, UR5, 0x8, URZ ;  /* 0x0000000805057890 */ /* 0x000fc8000fffe0ff */
[----:B------:R-:W-:-:S09]  /*3350*/  UISETP.NE.AND UP0, UPT, UR5, 0x40, UPT ;  /* 0x000000400500788c */ /* 0x000fd2000bf05270 */
[----:B------:R-:W-:Y:S05]  /*3360*/  BRA.U UP0, `(.L_x_19) ;  /* 0xfffffff900f47547 */ /* 0x000fea000b83ffff */
[----:B--2---:R-:W2:Y:S01]  /*3370*/  LDS R7, [R6] ;  /* 0x0000000006077984 */ /* 0x004ea20000000800 */
[----:B------:R-:W3:Y:S01]  /*3380*/  S2UR UR6, SR_CgaCtaId ;  /* 0x00000000000679c3 */ /* 0x000ee20000008800 */
[----:B-1----:R-:W-:Y:S01]  /*3390*/  HFMA2 R5, -RZ, RZ, 1.5048828125, 33.21875 ;  /* 0x3e055027ff057431 */ /* 0x002fe200000001ff */
[----:B------:R-:W-:Y:S01]  /*33a0*/  UMOV UR5, 0x400 ;  /* 0x0000040000057882 */ /* 0x000fe20000000000 */
[----:B------:R-:W1:Y:S01]  /*33b0*/  S2R R12, SR_CTAID.Y ;  /* 0x00000000000c7919 */ /* 0x000e620000002600 */
[----:B------:R-:W-:Y:S02]  /*33c0*/  UIADD3 UR5, UPT, UPT, UR5, 0x8080, URZ ;  /* 0x0000808005057890 */ /* 0x000fe4000fffe0ff */
[----:B------:R-:W-:-:S04]  /*33d0*/  UIADD3 UR4, UPT, UPT, UR4, 0x1, URZ ;  /* 0x0000000104047890 */ /* 0x000fc8000fffe0ff */
[----:B------:R-:W-:Y:S02]  /*33e0*/  UISETP.NE.AND UP0, UPT, UR4, 0x20, UPT ;  /* 0x000000200400788c */ /* 0x000fe4000bf05270 */
[----:B---3--:R-:W-:Y:S01]  /*33f0*/  ULEA UR5, UR6, UR5, 0x18 ;  /* 0x0000000506057291 */ /* 0x008fe2000f8ec0ff */
[----:B-1----:R-:W-:Y:S02]  /*3400*/  LEA R12, R12, UR13, 0x5 ;  /* 0x0000000d0c0c7c11 */ /* 0x002fe4000f8e28ff */
[----:B--2---:R-:W-:-:S04]  /*3410*/  FSETP.GEU.AND P0, PT, R7, 1.175494350822287508e-38, PT ;  /* 0x008000000700780b */ /* 0x004fc80003f0e000 */
[----:B------:R-:W-:-:S09]  /*3420*/  FSEL R6, RZ, -23, P0 ;  /* 0xc1b80000ff067808 */ /* 0x000fd20000000000 */
[----:B------:R-:W-:-:S05]  /*3430*/  @!P0 FMUL R7, R7, 8388608 ;  /* 0x4b00000007078820 */ /* 0x000fca0000400000 */
[C---:B0-----:R-:W-:Y:S02]  /*3440*/  IADD3 R2, PT, PT, R7.reuse, -0x3f2aaaab, RZ ;  /* 0xc0d5555507027810 */ /* 0x041fe40007ffe0ff */
[----:B------:R-:W-:Y:S02]  /*3450*/  ISETP.GT.U32.AND P0, PT, R7, 0x7f7fffff, PT ;  /* 0x7f7fffff0700780c */ /* 0x000fe40003f04070 */
[----:B------:R-:W-:-:S04]  /*3460*/  LOP3.LUT R8, R2, 0xff800000, RZ, 0xc0, !PT ;  /* 0xff80000002087812 */ /* 0x000fc800078ec0ff */
[----:B------:R-:W-:-:S05]  /*3470*/  IADD3 R2, PT, PT, R7, -R8, RZ ;  /* 0x8000000807027210 */ /* 0x000fca0007ffe0ff */
[----:B------:R-:W-:Y:S01]  /*3480*/  FADD R10, R2, -1 ;  /* 0xbf800000020a7421 */ /* 0x000fe20000000000 */
[----:B------:R-:W-:-:S03]  /*3490*/  LEA R2, R3, UR5, 0x2 ;  /* 0x0000000503027c11 */ /* 0x000fc6000f8e10ff */
[----:B------:R-:W-:-:S03]  /*34a0*/  FFMA R5, R10, -R5, 0.14084610342979431152 ;  /* 0x3e1039f60a057423 */ /* 0x000fc60000000805 */
[----:B------:R-:W0:Y:S01]  /*34b0*/  LDS R2, [R2] ;  /* 0x0000000002027984 */ /* 0x000e220000000800 */
[----:B------:R-:W-:-:S04]  /*34c0*/  FFMA R5, R10, R5, -0.12148627638816833496 ;  /* 0xbdf8cdcc0a057423 */ /* 0x000fc80000000005 */
[----:B------:R-:W-:-:S04]  /*34d0*/  FFMA R5, R10, R5, 0.13980610668659210205 ;  /* 0x3e0f29550a057423 */ /* 0x000fc80000000005 */
[----:B------:R-:W-:-:S04]  /*34e0*/  FFMA R5, R10, R5, -0.16684235632419586182 ;  /* 0xbe2ad8b90a057423 */ /* 0x000fc80000000005 */
[----:B------:R-:W-:-:S04]  /*34f0*/  FFMA R5, R10, R5, 0.20012299716472625732 ;  /* 0x3e4ced0b0a057423 */ /* 0x000fc80000000005 */
[C---:B------:R-:W-:Y:S02]  /*3500*/  FFMA R9, R10.reuse, R5, -0.24999669194221496582 ;  /* 0xbe7fff220a097423 */ /* 0x040fe40000000005 */
[----:B------:R-:W1:Y:S02]  /*3510*/  LDC.64 R4, c[0x0][0x3a0] ;  /* 0x0000e800ff047b82 */ /* 0x000e640000000a00 */
[----:B------:R-:W-:-:S04]  /*3520*/  FFMA R9, R10, R9, 0.33333182334899902344 ;  /* 0x3eaaaa780a097423 */ /* 0x000fc80000000009 */
[C---:B------:R-:W-:Y:S01]  /*3530*/  FFMA R11, R10.reuse, R9, -0.5 ;  /* 0xbf0000000a0b7423 */ /* 0x040fe20000000009 */
[----:B------:R-:W-:Y:S02]  /*3540*/  I2FP.F32.S32 R9, R8 ;  /* 0x0000000800097245 */ /* 0x000fe40000201400 */
[----:B------:R-:W-:Y:S01]  /*3550*/  MOV R8, 0x7f800000 ;  /* 0x7f80000000087802 */ /* 0x000fe20000000f00 */
[----:B------:R-:W-:Y:S02]  /*3560*/  FMUL R11, R10, R11 ;  /* 0x0000000b0a0b7220 */ /* 0x000fe40000400000 */
[----:B------:R-:W-:Y:S01]  /*3570*/  FFMA R6, R9, 1.1920928955078125e-07, R6 ;  /* 0x3400000009067823 */ /* 0x000fe20000000006 */
[----:B------:R-:W-:Y:S01]  /*3580*/  SHF.L.U32 R9, R12, 0x5, RZ ;  /* 0x000000050c097819 */ /* 0x000fe200000006ff */
[----:B------:R-:W-:-:S04]  /*3590*/  FFMA R11, R10, R11, R10 ;  /* 0x0000000b0a0b7223 */ /* 0x000fc8000000000a */
[----:B------:R-:W-:Y:S01]  /*35a0*/  FFMA R6, R6, 0.69314718246459960938, R11 ;  /* 0x3f31721806067823 */ /* 0x000fe2000000000b */
[C---:B------:R-:W-:Y:S01]  /*35b0*/  @P0 FFMA R6, R7.reuse, R8, +INF ;  /* 0x7f80000007060423 */ /* 0x040fe20000000008 */
[----:B------:R-:W-:Y:S01]  /*35c0*/  FSETP.NEU.AND P0, PT, R7, RZ, PT ;  /* 0x000000ff0700720b */ /* 0x000fe20003f0d000 */
[----:B-1----:R-:W-:-:S03]  /*35d0*/  IMAD.WIDE R4, R9, 0x4, R4 ;  /* 0x0000000409047825 */ /* 0x002fc600078e0204 */
[----:B------:R-:W-:Y:S01]  /*35e0*/  FSEL R7, R6, -INF , P0 ;  /* 0xff80000006077808 */ /* 0x000fe20000000000 */
[----:B------:R-:W-:-:S04]  /*35f0*/  IMAD.WIDE.U32 R4, R3, 0x4, R4 ;  /* 0x0000000403047825 */ /* 0x000fc800078e0004 */
[----:B0-----:R-:W-:-:S05]  /*3600*/  FADD R7, R2, R7 ;  /* 0x0000000702077221 */ /* 0x001fca0000000000 */
[----:B------:R1:W-:Y:S01]  /*3610*/  STG.E desc[UR18][R4.64], R7 ;  /* 0x0000000704007986 */ /* 0x0003e2000c101912 */
[----:B------:R-:W-:Y:S05]  /*3620*/  BRA.U UP0, `(.L_x_20) ;  /* 0xffffffd100187547 */ /* 0x000fea000b83ffff */
[----:B------:R-:W-:Y:S06]  /*3630*/  BAR.SYNC.DEFER_BLOCKING 0x0 ;  /* 0x0000000000007b1d */ /* 0x000fec0000010000 */
[----:B------:R-:W-:Y:S05]  /*3640*/  EXIT ;  /* 0x000000000000794d */ /* 0x000fea0003800000 */
        .weak           $__internal_0_$__cuda_sm20_rcp_rn_f32_slowpath
        .type           $__internal_0_$__cuda_sm20_rcp_rn_f32_slowpath,@function
        .size           $__internal_0_$__cuda_sm20_rcp_rn_f32_slowpath,(.L_x_60 - $__internal_0_$__cuda_sm20_rcp_rn_f32_slowpath)
$__internal_0_$__cuda_sm20_rcp_rn_f32_slowpath:
[----:B------:R-:W-:Y:S01]  /*3650*/  SHF.L.U32 R9, R2, 0x1, RZ ;  /* 0x0000000102097819 */ /* 0x000fe200000006ff */
[----:B------:R-:W-:Y:S03]  /*3660*/  BSSY.RECONVERGENT B2, `(.L_x_21) ;  /* 0x0000030000027945 */ /* 0x000fe60003800200 */
[----:B------:R-:W-:-:S04]  /*3670*/  SHF.R.U32.HI R9, RZ, 0x18, R9 ;  /* 0x00000018ff097819 */ /* 0x000fc80000011609 */
[----:B------:R-:W-:-:S13]  /*3680*/  ISETP.NE.U32.AND P0, PT, R9, RZ, PT ;  /* 0x000000ff0900720c */ /* 0x000fda0003f05070 */
[----:B------:R-:W-:Y:S05]  /*3690*/  @P0 BRA `(.L_x_22) ;  /* 0x0000000000280947 */ /* 0x000fea0003800000 */
[----:B------:R-:W-:-:S04]  /*36a0*/  SHF.L.U32 R9, R2, 0x1, RZ ;  /* 0x0000000102097819 */ /* 0x000fc800000006ff */
[----:B------:R-:W-:-:S13]  /*36b0*/  ISETP.NE.AND P0, PT, R9, RZ, PT ;  /* 0x000000ff0900720c */ /* 0x000fda0003f05270 */
[----:B------:R-:W-:Y:S01]  /*36c0*/  @P0 FFMA R36, R2, 1.84467440737095516160e+19, RZ ;  /* 0x5f80000002240823 */ /* 0x000fe200000000ff */
[----:B------:R-:W-:Y:S08]  /*36d0*/  @!P0 MUFU.RCP R18, R2 ;  /* 0x0000000200128308 */ /* 0x000ff00000001000 */
[----:B------:R-:W0:Y:S02]  /*36e0*/  @P0 MUFU.RCP R9, R36 ;  /* 0x0000002400090308 */ /* 0x000e240000001000 */
[----:B0-----:R-:W-:-:S04]  /*36f0*/  @P0 FFMA R44, R36, R9, -1 ;  /* 0xbf800000242c0423 */ /* 0x001fc80000000009 */
[----:B------:R-:W-:-:S04]  /*3700*/  @P0 FADD.FTZ R44, -R44, -RZ ;  /* 0x800000ff2c2c0221 */ /* 0x000fc80000010100 */
[----:B------:R-:W-:-:S04]  /*3710*/  @P0 FFMA R9, R9, R44, R9 ;  /* 0x0000002c09090223 */ /* 0x000fc80000000009 */
[----:B------:R-:W-:Y:S01]  /*3720*/  @P0 FFMA R18, R9, 1.84467440737095516160e+19, RZ ;  /* 0x5f80000009120823 */ /* 0x000fe200000000ff */
[----:B------:R-:W-:Y:S06]  /*3730*/  BRA `(.L_x_23) ;  /* 0x0000000000887947 */ /* 0x000fec0003800000 */
.L_x_22:
[----:B------:R-:W-:-:S04]  /*3740*/  IADD3 R45, PT, PT, R9, -0xfd, RZ ;  /* 0xffffff03092d7810 */ /* 0x000fc80007ffe0ff */
[----:B------:R-:W-:-:S13]  /*3750*/  ISETP.GT.U32.AND P0, PT, R45, 0x1, PT ;  /* 0x000000012d00780c */ /* 0x000fda0003f04070 */
[----:B------:R-:W-:Y:S05]  /*3760*/  @P0 BRA `(.L_x_24) ;  /* 0x0000000000780947 */ /* 0x000fea0003800000 */
[----:B------:R-:W-:Y:S02]  /*3770*/  LOP3.LUT R36, R2, 0x7fffff, RZ, 0xc0, !PT ;  /* 0x007fffff02247812 */ /* 0x000fe400078ec0ff */
[----:B------:R-:W-:Y:S02]  /*3780*/  IADD3 R9, PT, PT, R9, -0xfc, RZ ;  /* 0xffffff0409097810 */ /* 0x000fe40007ffe0ff */
[----:B------:R-:W-:-:S04]  /*3790*/  LOP3.LUT R36, R36, 0x3f800000, RZ, 0xfc, !PT ;  /* 0x3f80000024247812 */ /* 0x000fc800078efcff */
[----:B------:R-:W0:Y:S02]  /*37a0*/  MUFU.RCP R44, R36 ;  /* 0x00000024002c7308 */ /* 0x000e240000001000 */
[----:B0-----:R-:W-:-:S04]  /*37b0*/  FFMA R18, R36, R44, -1 ;  /* 0xbf80000024127423 */ /* 0x001fc8000000002c */
[----:B------:R-:W-:-:S04]  /*37c0*/  FADD.FTZ R18, -R18, -RZ ;  /* 0x800000ff12127221 */ /* 0x000fc80000010100 */
[CCC-:B------:R-:W-:Y:S01]  /*37d0*/  FFMA.RM R36, R44.reuse, R18.reuse, R44.reuse ;  /* 0x000000122c247223 */ /* 0x1c0fe2000000402c */
[----:B------:R-:W-:Y:S01]  /*37e0*/  FFMA.RP R18, R44, R18, R44 ;  /* 0x000000122c127223 */ /* 0x000fe2000000802c */
[----:B------:R-:W-:-:S04]  /*37f0*/  HFMA2 R44, -RZ, RZ, 0, 1.78813934326171875e-07 ;  /* 0x00000003ff2c7431 */ /* 0x000fc800000001ff */
[C---:B------:R-:W-:Y:S02]  /*3800*/  FSETP.NEU.FTZ.AND P0, PT, R36.reuse, R18, PT ;  /* 0x000000122400720b */ /* 0x040fe40003f1d000 */
[----:B------:R-:W-:Y:S02]  /*3810*/  LOP3.LUT R18, R36, 0x7fffff, RZ, 0xc0, !PT ;  /* 0x007fffff24127812 */ /* 0x000fe400078ec0ff */
[----:B------:R-:W-:Y:S02]  /*3820*/  SEL R36, RZ, 0xffffffff, !P0 ;  /* 0xffffffffff247807 */ /* 0x000fe40004000000 */
[----:B------:R-:W-:Y:S02]  /*3830*/  SHF.L.U32 R44, R44, R45, RZ ;  /* 0x0000002d2c2c7219 */ /* 0x000fe400000006ff */
[----:B------:R-:W-:Y:S02]  /*3840*/  LOP3.LUT R18, R18, 0x800000, RZ, 0xfc, !PT ;  /* 0x0080000012127812 */ /* 0x000fe400078efcff */
[----:B------:R-:W-:-:S02]  /*3850*/  IADD3 R36, PT, PT, -R36, RZ, RZ ;  /* 0x000000ff24247210 */ /* 0x000fc40007ffe1ff */
[----:B------:R-:W-:Y:S02]  /*3860*/  LOP3.LUT R44, R44, R18, RZ, 0xc0, !PT ;  /* 0x000000122c2c7212 */ /* 0x000fe400078ec0ff */
[-C--:B------:R-:W-:Y:S02]  /*3870*/  LOP3.LUT P1, RZ, R36, R45.reuse, R18, 0xf8, !PT ;  /* 0x0000002d24ff7212 */ /* 0x080fe4000782f812 */
[----:B------:R-:W-:Y:S02]  /*3880*/  SHF.R.U32.HI R44, RZ, R45, R44 ;  /* 0x0000002dff2c7219 */ /* 0x000fe4000001162c */
[----:B------:R-:W-:Y:S02]  /*3890*/  SHF.R.U32.HI R9, RZ, R9, R18 ;  /* 0x00000009ff097219 */ /* 0x000fe40000011612 */
[C---:B------:R-:W-:Y:S02]  /*38a0*/  LOP3.LUT P0, RZ, R44.reuse, 0x1, RZ, 0xc0, !PT ;  /* 0x000000012cff7812 */ /* 0x040fe4000780c0ff */
[----:B------:R-:W-:-:S04]  /*38b0*/  LOP3.LUT P2, RZ, R44, 0x2, RZ, 0xc0, !PT ;  /* 0x000000022cff7812 */ /* 0x000fc8000784c0ff */
[----:B------:R-:W-:Y:S02]  /*38c0*/  PLOP3.LUT P0, PT, P0, P1, P2, 0xe0, 0x0 ;  /* 0x000000000000781c */ /* 0x000fe40000703c20 */
[----:B------:R-:W-:Y:S02]  /*38d0*/  LOP3.LUT P1, RZ, R2, 0x7fffff, RZ, 0xc0, !PT ;  /* 0x007fffff02ff7812 */ /* 0x000fe4000782c0ff */
[----:B------:R-:W-:-:S04]  /*38e0*/  SEL R18, RZ, 0x1, !P0 ;  /* 0x00000001ff127807 */ /* 0x000fc80004000000 */
[----:B------:R-:W-:-:S04]  /*38f0*/  IADD3 R18, PT, PT, -R18, RZ, RZ ;  /* 0x000000ff12127210 */ /* 0x000fc80007ffe1ff */
[----:B------:R-:W-:-:S13]  /*3900*/  ISETP.GE.AND P0, PT, R18, RZ, PT ;  /* 0x000000ff1200720c */ /* 0x000fda0003f06270 */
[----:B------:R-:W-:-:S04]  /*3910*/  @!P0 IADD3 R9, PT, PT, R9, 0x1, RZ ;  /* 0x0000000109098810 */ /* 0x000fc80007ffe0ff */
[----:B------:R-:W-:-:S04]  /*3920*/  @!P1 SHF.L.U32 R9, R9, 0x1, RZ ;  /* 0x0000000109099819 */ /* 0x000fc800000006ff */
[----:B------:R-:W-:Y:S01]  /*3930*/  LOP3.LUT R18, R9, 0x80000000, R2, 0xf8, !PT ;  /* 0x8000000009127812 */ /* 0x000fe200078ef802 */
[----:B------:R-:W-:Y:S06]  /*3940*/  BRA `(.L_x_23) ;  /* 0x0000000000047947 */ /* 0x000fec0003800000 */
.L_x_24:
[----:B------:R0:W1:Y:S02]  /*3950*/  MUFU.RCP R18, R2 ;  /* 0x0000000200127308 */ /* 0x0000640000001000 */
.L_x_23:
[----:B------:R-:W-:Y:S05]  /*3960*/  BSYNC.RECONVERGENT B2 ;  /* 0x0000000000027941 */ /* 0x000fea0003800200 */
.L_x_21:
[----:B------:R-:W-:-:S04]  /*3970*/  MOV R9, 0x0 ;  /* 0x0000000000097802 */ /* 0x000fc80000000f00 */
[----:B01----:R-:W-:Y:S05]  /*3980*/  RET.REL.NODEC R8 `(_Z19flash_attn_kernel_2PfS_S_S_S_S_) ;  /* 0xffffffc4089c7950 */ /* 0x003fea0003c3ffff */
.L_x_25:
[----:B------:R-:W-:-:S00]  /*3990*/  BRA `(.L_x_25) ;  /* 0xfffffffc00fc7947 */ /* 0x000fc0000383ffff */
[----:B------:R-:W-:-:S00]  /*39a0*/  NOP ;  /* 0x0000000000007918 */ /* 0x000fc00000000000 */
        /* <DEDUP_REMOVED lines=13> */
.L_x_60:


//--------------------- .text._Z20multi_head_attentionPfS_S_S_S_S_ --------------------------
	.section	.text._Z20multi_head_attentionPfS_S_S_S_S_,"ax",@progbits
	.align	128
        .global         _Z20multi_head_attentionPfS_S_S_S_S_
        .type           _Z20multi_head_attentionPfS_S_S_S_S_,@function
        .size           _Z20multi_head_attentionPfS_S_S_S_S_,(.L_x_61 - _Z20multi_head_attentionPfS_S_S_S_S_)
        .other          _Z20multi_head_attentionPfS_S_S_S_S_,@"STO_CUDA_ENTRY STV_DEFAULT"
_Z20multi_head_attentionPfS_S_S_S_S_:
.text._Z20multi_head_attentionPfS_S_S_S_S_:
[----:B------:R-:W-:Y:S01]  /*0000*/  LDC R1, c[0x0][0x37c] ;  /* 0x0000df00ff017b82 */ /* 0x000fe20000000800 */
[----:B------:R-:W0:Y:S01]  /*0010*/  S2R R0, SR_CTAID.Y ;  /* 0x0000000000007919 */ /* 0x000e220000002600 */
[----:B------:R-:W1:Y:S01]  /*0020*/  LDCU.128 UR12, c[0x0][0x380] ;  /* 0x00007000ff0c77ac */ /* 0x000e620008000c00 */
[----:B------:R-:W-:Y:S01]  /*0030*/  HFMA2 R17, -RZ, RZ, 0, 0 ;  /* 0x00000000ff117431 */ /* 0x000fe200000001ff */
[----:B------:R-:W0:Y:S01]  /*0040*/  S2R R3, SR_CTAID.X ;  /* 0x0000000000037919 */ /* 0x000e220000002500 */
[----:B------:R-:W2:Y:S01]  /*0050*/  LDCU.64 UR4, c[0x0][0x398] ;  /* 0x00007300ff0477ac */ /* 0x000ea20008000a00 */
[----:B------:R-:W3:Y:S01]  /*0060*/  S2R R15, SR_TID.X ;  /* 0x00000000000f7919 */ /* 0x000ee20000002100 */
[----:B------:R-:W4:Y:S01]  /*0070*/  LDCU.64 UR10, c[0x0][0x358] ;  /* 0x00006b00ff0a77ac */ /* 0x000f220008000a00 */
[----:B0-----:R-:W-:-:S04]  /*0080*/  LEA R3, R0, R3, 0x3 ;  /* 0x0000000300037211 */ /* 0x001fc800078e18ff */
[----:B------:R-:W-:Y:S01]  /*0090*/  SHF.L.U32 R2, R3, 0x10, RZ ;  /* 0x0000001003027819 */ /* 0x000fe200000006ff */
[----:B---3--:R-:W-:Y:S01]  /*00a0*/  IMAD.WIDE.U32 R4, R15, 0x100, RZ ;  /* 0x000001000f047825 */ /* 0x008fe200078e00ff */
[----:B------:R-:W-:Y:S02]  /*00b0*/  SHF.L.U32 R3, R3, 0x14, RZ ;  /* 0x0000001403037819 */ /* 0x000fe400000006ff */
[----:B------:R-:W-:Y:S01]  /*00c0*/  SHF.R.S32.HI R14, RZ, 0x1f, R2 ;  /* 0x0000001fff0e7819 */ /* 0x000fe20000011402 */
[----:B------:R-:W-:Y:S01]  /*00d0*/  IMAD.WIDE R8, R2, 0x4, RZ ;  /* 0x0000000402087825 */ /* 0x000fe200078e02ff */
[----:B------:R-:W-:-:S03]  /*00e0*/  SHF.R.S32.HI R16, RZ, 0x1f, R3 ;  /* 0x0000001fff107819 */ /* 0x000fc60000011403 */
[----:B------:R-:W-:Y:S01]  /*00f0*/  IMAD.WIDE R6, R3, 0x4, RZ ;  /* 0x0000000403067825 */ /* 0x000fe200078e02ff */
[----:B------:R-:W-:Y:S02]  /*0100*/  LOP3.LUT R10, R4, R8, RZ, 0xfc, !PT ;  /* 0x00000008040a7212 */ /* 0x000fe400078efcff */
[----:B-1----:R-:W-:Y:S02]  /*0110*/  IADD3 R0, P2, PT, R8, UR14, RZ ;  /* 0x0000000e08007c10 */ /* 0x002fe4000ff5e0ff */
[----:B------:R-:W-:Y:S02]  /*0120*/  LOP3.LUT R5, R5, R9, RZ, 0xfc, !PT ;  /* 0x0000000905057212 */ /* 0x000fe400078efcff */
[----:B------:R-:W-:Y:S02]  /*0130*/  IADD3 R10, P1, PT, R10, UR12, RZ ;  /* 0x0000000c0a0a7c10 */ /* 0x000fe4000ff3e0ff */
[----:B------:R-:W-:Y:S02]  /*0140*/  IADD3 R8, P3, PT, R0, 0x10, RZ ;  /* 0x0000001000087810 */ /* 0x000fe40007f7e0ff */
[----:B--2---:R-:W-:-:S02]  /*0150*/  IADD3 R4, P0, PT, R6, UR4, RZ ;  /* 0x0000000406047c10 */ /* 0x004fc4000ff1e0ff */
[----:B------:R-:W-:Y:S02]  /*0160*/  IADD3.X R11, PT, PT, R5, UR13, RZ, P1, !PT ;  /* 0x0000000d050b7c10 */ /* 0x000fe40008ffe4ff */
[----:B------:R-:W-:Y:S02]  /*0170*/  IADD3.X R9, PT, PT, RZ, UR15, R9, P3, P2 ;  /* 0x0000000fff097c10 */ /* 0x000fe40009fe4409 */
[----:B----4-:R-:W-:-:S07]  /*0180*/  IADD3.X R5, PT, PT, R7, UR5, RZ, P0, !PT ;  /* 0x0000000507057c10 */ /* 0x010fce00087fe4ff */
.L_x_26:
[----:B------:R-:W-:Y:S01]  /*0190*/  IMAD.WIDE.U32 R12, R17, 0x100, R8 ;  /* 0x00000100110c7825 */ /* 0x000fe200078e0008 */
[----:B------:R-:W2:Y:S04]  /*01a0*/  LDG.E R0, desc[UR10][R10.64] ;  /* 0x0000000a0a007981 */ /* 0x000ea8000c1e1900 */
[----:B------:R-:W2:Y:S04]  /*01b0*/  LDG.E R21, desc[UR10][R12.64+-0x10] ;  /* 0xfffff00a0c157981 */ /* 0x000ea8000c1e1900 */
[----:B------:R-:W3:Y:S04]  /*01c0*/  LDG.E R25, desc[UR10][R10.64+0x4] ;  /* 0x0000040a0a197981 */ /* 0x000ee8000c1e1900 */
[----:B------:R-:W3:Y:S04]  /*01d0*/  LDG.E R18, desc[UR10][R12.64+-0xc] ;  /* 0xfffff40a0c127981 */ /* 0x000ee8000c1e1900 */
[----:B------:R-:W4:Y:S04]  /*01e0*/  LDG.E R22, desc[UR10][R10.64+0x8] ;  /* 0x0000080a0a167981 */ /* 0x000f28000c1e1900 */
[----:B------:R-:W4:Y:S04]  /*01f0*/  LDG.E R19, desc[UR10][R12.64+-0x8] ;  /* 0xfffff80a0c137981 */ /* 0x000f28000c1e1900 */
[----:B------:R-:W5:Y:S04]  /*0200*/  LDG.E R20, desc[UR10][R10.64+0xc] ;  /* 0x00000c0a0a147981 */ /* 0x000f68000c1e1900 */
[----:B------:R-:W5:Y:S04]  /*0210*/  LDG.E R23, desc[UR10][R12.64+-0x4] ;  /* 0xfffffc0a0c177981 */ /* 0x000f68000c1e1900 */
[----:B------:R-:W5:Y:S04]  /*0220*/  LDG.E R24, desc[UR10][R10.64+0x10] ;  /* 0x0000100a0a187981 */ /* 0x000f68000c1e1900 */
[----:B------:R-:W5:Y:S01]  /*0230*/  LDG.E R27, desc[UR10][R12.64] ;  /* 0x0000000a0c1b7981 */ /* 0x000f62000c1e1900 */
[----:B--2---:R-:W-:-:S03]  /*0240*/  FFMA R0, R0, R21, RZ ;  /* 0x0000001500007223 */ /* 0x004fc600000000ff */
[----:B------:R-:W2:Y:S01]  /*0250*/  LDG.E R21, desc[UR10][R12.64+0x4] ;  /* 0x0000040a0c157981 */ /* 0x000ea2000c1e1900 */
[----:B---3--:R-:W-:-:S03]  /*0260*/  FFMA R25, R25, R18, R0 ;  /* 0x0000001219197223 */ /* 0x008fc60000000000 */
[----:B------:R-:W2:Y:S04]  /*0270*/  LDG.E R18, desc[UR10][R10.64+0x14] ;  /* 0x0000140a0a127981 */ /* 0x000ea8000c1e1900 */
[----:B------:R-:W3:Y:S01]  /*0280*/  LDG.E R0, desc[UR10][R10.64+0x18] ;  /* 0x0000180a0a007981 */ /* 0x000ee2000c1e1900 */
[----:B----4-:R-:W-:-:S03]  /*0290*/  FFMA R25, R22, R19, R25 ;  /* 0x0000001316197223 */ /* 0x010fc60000000019 */
[----:B------:R-:W3:Y:S04]  /*02a0*/  LDG.E R19, desc[UR10][R12.64+0x8] ;  /* 0x0000080a0c137981 */ /* 0x000ee8000c1e1900 */
[----:B------:R-:W4:Y:S01]  /*02b0*/  LDG.E R22, desc[UR10][R10.64+0x1c] ;  /* 0x00001c0a0a167981 */ /* 0x000f22000c1e1900 */
[----:B-----5:R-:W-:-:S03]  /*02c0*/  FFMA R23, R20, R23, R25 ;  /* 0x0000001714177223 */ /* 0x020fc60000000019 */
[----:B------:R-:W4:Y:S04]  /*02d0*/  LDG.E R25, desc[UR10][R12.64+0xc] ;  /* 0x00000c0a0c197981 */ /* 0x000f28000c1e1900 */
[----:B------:R-:W5:Y:S01]  /*02e0*/  LDG.E R20, desc[UR10][R10.64+0x20] ;  /* 0x0000200a0a147981 */ /* 0x000f62000c1e1900 */
[----:B------:R-:W-:-:S03]  /*02f0*/  FFMA R27, R24, R27, R23 ;  /* 0x0000001b181b7223 */ /* 0x000fc60000000017 */
[----:B------:R-:W5:Y:S04]  /*0300*/  LDG.E R23, desc[UR10][R12.64+0x10] ;  /* 0x0000100a0c177981 */ /* 0x000f68000c1e1900 */
[----:B------:R-:W5:Y:S01]  /*0310*/  LDG.E R24, desc[UR10][R10.64+0x28] ;  /* 0x0000280a0a187981 */ /* 0x000f62000c1e1900 */
[----:B--2---:R-:W-:-:S03]  /*0320*/  FFMA R27, R18, R21, R27 ;  /* 0x00000015121b7223 */ /* 0x004fc6000000001b */
[----:B------:R-:W2:Y:S04]  /*0330*/  LDG.E R18, desc[UR10][R10.64+0x24] ;  /* 0x0000240a0a127981 */ /* 0x000ea8000c1e1900 */
[----:B------:R-:W2:Y:S01]  /*0340*/  LDG.E R21, desc[UR10][R12.64+0x14] ;  /* 0x0000140a0c157981 */ /* 0x000ea2000c1e1900 */
[----:B---3--:R-:W-:-:S03]  /*0350*/  FFMA R19, R0, R19, R27 ;  /* 0x0000001300137223 */ /* 0x008fc6000000001b */
[----:B------:R-:W3:Y:S04]  /*0360*/  LDG.E R27, desc[UR10][R12.64+0x18] ;  /* 0x0000180a0c1b7981 */ /* 0x000ee8000c1e1900 */
[----:B------:R-:W3:Y:S01]  /*0370*/  LDG.E R0, desc[UR10][R10.64+0x2c] ;  /* 0x00002c0a0a007981 */ /* 0x000ee2000c1e1900 */
[----:B----4-:R-:W-:-:S03]  /*0380*/  FFMA R25, R22, R25, R19 ;  /* 0x0000001916197223 */ /* 0x010fc60000000013 */
[----:B------:R-:W4:Y:S04]  /*0390*/  LDG.E R19, desc[UR10][R12.64+0x1c] ;  /* 0x00001c0a0c137981 */ /* 0x000f28000c1e1900 */
[----:B------:R-:W4:Y:S01]  /*03a0*/  LDG.E R22, desc[UR10][R10.64+0x34] ;  /* 0x0000340a0a167981 */ /* 0x000f22000c1e1900 */
[----:B-----5:R-:W-:-:S03]  /*03b0*/  FFMA R25, R20, R23, R25 ;  /* 0x0000001714197223 */ /* 0x020fc60000000019 */
[----:B------:R-:W5:Y:S04]  /*03c0*/  LDG.E R20, desc[UR10][R10.64+0x30] ;  /* 0x0000300a0a147981 */ /* 0x000f68000c1e1900 */
[----:B------:R-:W5:Y:S01]  /*03d0*/  LDG.E R23, desc[UR10][R12.64+0x20] ;  /* 0x0000200a0c177981 */ /* 0x000f62000c1e1900 */
[----:B--2---:R-:W-:-:S03]  /*03e0*/  FFMA R21, R18, R21, R25 ;  /* 0x0000001512157223 */ /* 0x004fc60000000019 */
[----:B------:R-:W2:Y:S01]  /*03f0*/  LDG.E R25, desc[UR10][R12.64+0x24] ;  /* 0x0000240a0c197981 */ /* 0x000ea2000c1e1900 */
[----:B---3--:R-:W-:-:S03]  /*0400*/  FFMA R27, R24, R27, R21 ;  /* 0x0000001b181b7223 */ /* 0x008fc60000000015 */
[----:B------:R-:W3:Y:S04]  /*0410*/  LDG.E R18, desc[UR10][R10.64+0x38] ;  /* 0x0000380a0a127981 */ /* 0x000ee8000c1e1900 */
[----:B------:R-:W3:Y:S01]  /*0420*/  LDG.E R21, desc[UR10][R12.64+0x28] ;  /* 0x0000280a0c157981 */ /* 0x000ee2000c1e1900 */
[----:B----4-:R-:W-:-:S03]  /*0430*/  FFMA R27, R0, R19, R27 ;  /* 0x00000013001b7223 */ /* 0x010fc6000000001b */
[----:B------:R-:W4:Y:S04]  /*0440*/  LDG.E R0, desc[UR10][R10.64+0x3c] ;  /* 0x00003c0a0a007981 */ /* 0x000f28000c1e1900 */
[----:B------:R-:W4:Y:S04]  /*0450*/  LDG.E R19, desc[UR10][R12.64+0x2c] ;  /* 0x00002c0a0c137981 */ /* 0x000f28000c1e1900 */
[----:B------:R-:W4:Y:S01]  /*0460*/  LDG.E R24, desc[UR10][R10.64+0x40] ;  /* 0x0000400a0a187981 */ /* 0x000f22000c1e1900 */
[----:B-----5:R-:W-:-:S03]  /*0470*/  FFMA R23, R20, R23, R27 ;  /* 0x0000001714177223 */ /* 0x020fc6000000001b */
        /* <DEDUP_REMOVED lines=18> */
[----:B------:R-:W3:Y:S01]  /*05a0*/  LDG.E R27, desc[UR10][R12.64+0x48] ;  /* 0x0000480a0c1b7981 */ /* 0x000ee2000c1e1900 */
[----:B----4-:R-:W-:-:S03]  /*05b0*/  FFMA R25, R22, R25, R21 ;  /* 0x0000001916197223 */ /* 0x010fc60000000015 */
[----:B------:R-:W4:Y:S04]  /*05c0*/  LDG.E R18, desc[UR10][R10.64+0x5c] ;  /* 0x00005c0a0a127981 */ /* 0x000f28000c1e1900 */
[----:B------:R-:W4:Y:S01]  /*05d0*/  LDG.E R21, desc[UR10][R12.64+0x4c] ;  /* 0x00004c0a0c157981 */ /* 0x000f22000c1e1900 */
[----:B-----5:R-:W-:-:S03]  /*05e0*/  FFMA R25, R0, R19, R25 ;  /* 0x0000001300197223 */ /* 0x020fc60000000019 */
[----:B------:R-:W5:Y:S04]  /*05f0*/  LDG.E R0, desc[UR10][R10.64+0x60] ;  /* 0x0000600a0a007981 */ /* 0x000f68000c1e1900 */
        /* <DEDUP_REMOVED lines=115> */
[----:B------:R-:W3:Y:S04]  /*0d30*/  LDG.E R23, desc[UR10][R12.64+0xe8] ;  /* 0x0000e80a0c177981 */ /* 0x000ee8000c1e1900 */
[----:B------:R-:W3:Y:S01]  /*0d40*/  LDG.E R27, desc[UR10][R12.64+0xec] ;  /* 0x0000ec0a0c1b7981 */ /* 0x000ee2000c1e1900 */
[----:B----4-:R-:W-:-:S04]  /*0d50*/  FFMA R25, R25, R22, R26 ;  /* 0x0000001619197223 */ /* 0x010fc8000000001a */
[----:B-----5:R-:W-:-:S04]  /*0d60*/  FFMA R21, R18, R21, R25 ;  /* 0x0000001512157223 */ /* 0x020fc80000000019 */
[----:B--2---:R-:W-:Y:S01]  /*0d70*/  FFMA R19, R0, R19, R21 ;  /* 0x0000001300137223 */ /* 0x004fe20000000015 */
[----:B------:R-:W-:-:S03]  /*0d80*/  LEA R21, R15, R17, 0xa ;  /* 0x000000110f157211 */ /* 0x000fc600078e50ff */
[----:B---3--:R-:W-:-:S04]  /*0d90*/  FFMA R19, R20, R23, R19 ;  /* 0x0000001714137223 */ /* 0x008fc80000000013 */
[----:B------:R-:W-:Y:S01]  /*0da0*/  FFMA R24, R24, R27, R19 ;  /* 0x0000001b18187223 */ /* 0x000fe20000000013 */
[----:B------:R-:W-:-:S04]  /*0db0*/  IMAD.WIDE.U32 R18, R21, 0x4, R4 ;  /* 0x0000000415127825 */ /* 0x000fc800078e0004 */
[----:B------:R-:W-:Y:S01]  /*0dc0*/  FMUL R21, R24, 0.125 ;  /* 0x3e00000018157820 */ /* 0x000fe20000400000 */
[----:B------:R-:W-:-:S04]  /*0dd0*/  IADD3 R17, PT, PT, R17, 0x1, RZ ;  /* 0x0000000111117810 */ /* 0x000fc80007ffe0ff */
[----:B------:R0:W-:Y:S01]  /*0de0*/  STG.E desc[UR10][R18.64], R21 ;  /* 0x0000001512007986 */ /* 0x0001e2000c10190a */
[----:B------:R-:W-:-:S13]  /*0df0*/  ISETP.NE.AND P0, PT, R17, 0x400, PT ;  /* 0x000004001100780c */ /* 0x000fda0003f05270 */
[----:B0-----:R-:W-:Y:S05]  /*0e00*/  @P0 BRA `(.L_x_26) ;  /* 0xfffffff000e00947 */ /* 0x001fea000383ffff */
[----:B------:R-:W-:Y:S06]  /*0e10*/  BAR.SYNC.DEFER_BLOCKING 0x0 ;  /* 0x0000000000007b1d */ /* 0x000fec0000010000 */
[----:B------:R-:W-:-:S05]  /*0e20*/  UMOV UR4, URZ ;  /* 0x000000ff00047c82 */ /* 0x000fca0008000000 */
.L_x_27:
[----:B------:R-:W-:Y:S02]  /*0e30*/  UIADD3 UR5, UPT, UPT, UR4, 0x2, URZ ;  /* 0x0000000204057890 */ /* 0x000fe4000fffe0ff */
[C---:B------:R-:W-:Y:S01]  /*0e40*/  ISETP.LT.U32.AND P0, PT, R15.reuse, UR4, PT ;  /* 0x000000040f007c0c */ /* 0x040fe2000bf01070 */
[----:B------:R-:W-:Y:S02]  /*0e50*/  UIADD3 UR6, UPT, UPT, UR4, 0x3, URZ ;  /* 0x0000000304067890 */ /* 0x000fe4000fffe0ff */
[C---:B------:R-:W-:Y:S01]  /*0e60*/  ISETP.LE.U32.AND P1, PT, R15.reuse, UR4, PT ;  /* 0x000000040f007c0c */ /* 0x040fe2000bf23070 */
[----:B------:R-:W-:Y:S02]  /*0e70*/  UIADD3 UR7, UPT, UPT, UR4, 0x5, URZ ;  /* 0x0000000504077890 */ /* 0x000fe4000fffe0ff */
[C---:B0-----:R-:W-:Y:S01]  /*0e80*/  LEA R9, R15.reuse, UR4, 0xa ;  /* 0x000000040f097c11 */ /* 0x041fe2000f8e50ff */
[----:B------:R-:W-:Y:S01]  /*0e90*/  UIADD3 UR8, UPT, UPT, UR4, 0x6, URZ ;  /* 0x0000000604087890 */ /* 0x000fe2000fffe0ff */
[C---:B------:R-:W-:Y:S01]  /*0ea0*/  ISETP.LT.U32.AND P2, PT, R15.reuse, UR5, PT ;  /* 0x000000050f007c0c */ /* 0x040fe2000bf41070 */
[----:B------:R-:W-:Y:S01]  /*0eb0*/  UIADD3 UR5, UPT, UPT, UR4, 0x4, URZ ;  /* 0x0000000404057890 */ /* 0x000fe2000fffe0ff */
[----:B------:R-:W-:Y:S01]  /*0ec0*/  ISETP.LT.U32.AND P3, PT, R15, UR6, PT ;  /* 0x000000060f007c0c */ /* 0x000fe2000bf61070 */
[----:B------:R-:W-:Y:S01]  /*0ed0*/  IMAD.WIDE.U32 R8, R9, 0x4, R4 ;  /* 0x0000000409087825 */ /* 0x000fe200078e0004 */
[----:B------:R-:W-:Y:S01]  /*0ee0*/  UIADD3 UR6, UPT, UPT, UR4, 0x8, URZ ;  /* 0x0000000804067890 */ /* 0x000fe2000fffe0ff */
[C---:B------:R-:W-:Y:S01]  /*0ef0*/  ISETP.LT.U32.AND P5, PT, R15.reuse, UR7, PT ;  /* 0x000000070f007c0c */ /* 0x040fe2000bfa1070 */
[----:B------:R-:W-:Y:S01]  /*0f00*/  UIADD3 UR7, UPT, UPT, UR4, 0x9, URZ ;  /* 0x0000000904077890 */ /* 0x000fe2000fffe0ff */
[----:B------:R-:W-:Y:S01]  /*0f10*/  ISETP.LT.U32.AND P4, PT, R15, UR5, PT ;  /* 0x000000050f007c0c */ /* 0x000fe2000bf81070 */
[----:B------:R-:W-:Y:S01]  /*0f20*/  UIADD3 UR5, UPT, UPT, UR4, 0x7, URZ ;  /* 0x0000000704057890 */ /* 0x000fe2000fffe0ff */
[----:B------:R-:W-:Y:S01]  /*0f30*/  @P0 MOV R11, 0xff800000 ;  /* 0xff800000000b0802 */ /* 0x000fe20000000f00 */
[----:B------:R-:W-:Y:S01]  /*0f40*/  UIADD3 UR9, UPT, UPT, UR4, 0xd, URZ ;  /* 0x0000000d04097890 */ /* 0x000fe2000fffe0ff */
[----:B------:R-:W-:-:S02]  /*0f50*/  @P1 MOV R13, 0xff800000 ;  /* 0xff800000000d1802 */ /* 0x000fc40000000f00 */
[----:B------:R-:W-:Y:S01]  /*0f60*/  @P2 MOV R17, 0xff800000 ;  /* 0xff80000000112802 */ /* 0x000fe20000000f00 */
[----:B------:R0:W-:Y:S01]  /*0f70*/  @P0 STG.E desc[UR10][R8.64], R11 ;  /* 0x0000000b08000986 */ /* 0x0001e2000c10190a */
[C---:B------:R-:W-:Y:S01]  /*0f80*/  ISETP.LT.U32.AND P0, PT, R15.reuse, UR6, PT ;  /* 0x000000060f007c0c */ /* 0x040fe2000bf01070 */
[----:B------:R-:W-:Y:S01]  /*0f90*/  UIADD3 UR6, UPT, UPT, UR4, 0xb, URZ ;  /* 0x0000000b04067890 */ /* 0x000fe2000fffe0ff */
[----:B------:R-:W-:Y:S01]  /*0fa0*/  @P3 MOV R19, 0xff800000 ;  /* 0xff80000000133802 */ /* 0x000fe20000000f00 */
[----:B------:R-:W-:Y:S01]  /*0fb0*/  @P1 STG.E desc[UR10][R8.64+0x4], R13 ;  /* 0x0000040d08001986 */ /* 0x000fe2000c10190a */
[C---:B------:R-:W-:Y:S01]  /*0fc0*/  ISETP.LT.U32.AND P1, PT, R15.reuse, UR5, PT ;  /* 0x000000050f007c0c */ /* 0x040fe2000bf21070 */
[----:B------:R-:W-:Y:S01]  /*0fd0*/  UIADD3 UR5, UPT, UPT, UR4, 0xa, URZ ;  /* 0x0000000a04057890 */ /* 0x000fe2000fffe0ff */
[----:B------:R-:W-:Y:S01]  /*0fe0*/  @P4 MOV R21, 0xff800000 ;  /* 0xff80000000154802 */ /* 0x000fe20000000f00 */
[----:B------:R1:W-:Y:S01]  /*0ff0*/  @P2 STG.E desc[UR10][R8.64+0x8], R17 ;  /* 0x0000081108002986 */ /* 0x0003e2000c10190a */
[----:B------:R-:W-:Y:S01]  /*1000*/  ISETP.LT.U32.AND P2, PT, R15, UR8, PT ;  /* 0x000000080f007c0c */ /* 0x000fe2000bf41070 */
[----:B------:R-:W-:-:S02]  /*1010*/  UIADD3 UR8, UPT, UPT, UR4, 0xc, URZ ;  /* 0x0000000c04087890 */ /* 0x000fc4000fffe0ff */
[----:B------:R-:W-:Y:S01]  /*1020*/  @P3 STG.E desc[UR10][R8.64+0xc], R19 ;  /* 0x00000c1308003986 */ /* 0x000fe2000c10190a */
[C---:B------:R-:W-:Y:S01]  /*1030*/  ISETP.LT.U32.AND P3, PT, R15.reuse, UR7, PT ;  /* 0x000000070f007c0c */ /* 0x040fe2000bf61070 */
[----:B------:R-:W-:Y:S01]  /*1040*/  UIADD3 UR7, UPT, UPT, UR4, 0xf, URZ ;  /* 0x0000000f04077890 */ /* 0x000fe2000fffe0ff */
[----:B0-----:R-:W-:Y:S01]  /*1050*/  @P5 MOV R11, 0xff800000 ;  /* 0xff800000000b5802 */ /* 0x001fe20000000f00 */
[----:B------:R-:W-:Y:S01]  /*1060*/  @P4 STG.E desc[UR10][R8.64+0x10], R21 ;  /* 0x0000101508004986 */ /* 0x000fe2000c10190a */
[C---:B------:R-:W-:Y:S01]  /*1070*/  ISETP.LT.U32.AND P4, PT, R15.reuse, UR5, PT ;  /* 0x000000050f007c0c */ /* 0x040fe2000bf81070 */
[----:B------:R-:W-:Y:S01]  /*1080*/  UIADD3 UR5, UPT, UPT, UR4, 0xe, URZ ;  /* 0x0000000e04057890 */ /* 0x000fe2000fffe0ff */
[----:B------:R-:W-:Y:S01]  /*1090*/  @P0 MOV R23, 0xff800000 ;  /* 0xff80000000170802 */ /* 0x000fe20000000f00 */
[----:B------:R0:W-:Y:S01]  /*10a0*/  @P5 STG.E desc[UR10][R8.64+0x14], R11 ;  /* 0x0000140b08005986 */ /* 0x0001e2000c10190a */
[----:B-1----:R-:W-:Y:S01]  /*10b0*/  @P1 MOV R17, 0xff800000 ;  /* 0xff80000000111802 */ /* 0x002fe20000000f00 */
[----:B------:R-:W-:Y:S01]  /*10c0*/  UIADD3 UR4, UPT, UPT, UR4, 0x10, URZ ;  /* 0x0000001004047890 */ /* 0x000fe2000fffe0ff */
[----:B------:R-:W-:Y:S01]  /*10d0*/  @P2 MOV R13, 0xff800000 ;  /* 0xff800000000d2802 */ /* 0x000fe20000000f00 */
[----:B------:R-:W-:Y:S01]  /*10e0*/  @P0 STG.E desc[UR10][R8.64+0x20], R23 ;  /* 0x0000201708000986 */ /* 0x000fe2000c10190a */
[C---:B------:R-:W-:Y:S01]  /*10f0*/  ISETP.LT.U32.AND P0, PT, R15.reuse, UR6, PT ;  /* 0x000000060f007c0c */ /* 0x040fe2000bf01070 */
[----:B------:R-:W-:Y:S01]  /*1100*/  UISETP.NE.AND UP0, UPT, UR4, 0x400, UPT ;  /* 0x000004000400788c */ /* 0x000fe2000bf05270 */
[C---:B------:R-:W-:Y:S01]  /*1110*/  ISETP.LT.U32.AND P5, PT, R15.reuse, UR5, PT ;  /* 0x000000050f007c0c */ /* 0x040fe2000bfa1070 */
[----:B------:R1:W-:Y:S01]  /*1120*/  @P2 STG.E desc[UR10][R8.64+0x18], R13 ;  /* 0x0000180d08002986 */ /* 0x0003e2000c10190a */
[----:B------:R-:W-:-:S02]  /*1130*/  ISETP.LT.U32.AND P2, PT, R15, UR9, PT ;  /* 0x000000090f007c0c */ /* 0x000fc4000bf41070 */
[C---:B------:R-:W-:Y:S01]  /*1140*/  ISETP.LT.U32.AND P6, PT, R15.reuse, UR7, PT ;  /* 0x000000070f007c0c */ /* 0x040fe2000bfc1070 */
[----:B------:R2:W-:Y:S01]  /*1150*/  @P1 STG.E desc[UR10][R8.64+0x1c], R17 ;  /* 0x00001c1108001986 */ /* 0x0005e2000c10190a */
[----:B------:R-:W-:Y:S02]  /*1160*/  ISETP.LT.U32.AND P1, PT, R15, UR8, PT ;  /* 0x000000080f007c0c */ /* 0x000fe4000bf21070 */
[----:B0-----:R-:W-:Y:S02]  /*1170*/  @P3 MOV R11, 0xff800000 ;  /* 0xff800000000b3802 */ /* 0x001fe40000000f00 */
[----:B-1----:R-:W-:-:S03]  /*1180*/  @P4 MOV R13, 0xff800000 ;  /* 0xff800000000d4802 */ /* 0x002fc60000000f00 */
[----:B------:R0:W-:Y:S02]  /*1190*/  @P3 STG.E desc[UR10][R8.64+0x24], R11 ;  /* 0x0000240b08003986 */ /* 0x0001e4000c10190a */
[----:B------:R-:W-:Y:S02]  /*11a0*/  @P2 MOV R21, 0xff800000 ;  /* 0xff80000000152802 */ /* 0x000fe40000000f00 */
[----:B--2---:R-:W-:Y:S01]  /*11b0*/  @P0 MOV R17, 0xff800000 ;  /* 0xff80000000110802 */ /* 0x004fe20000000f00 */
[----:B------:R0:W-:Y:S01]  /*11c0*/  @P4 STG.E desc[UR10][R8.64+0x28], R13 ;  /* 0x0000280d08004986 */ /* 0x0001e2000c10190a */
[----:B------:R-:W-:Y:S02]  /*11d0*/  @P1 MOV R19, 0xff800000 ;  /* 0xff80000000131802 */ /* 0x000fe40000000f00 */
[----:B------:R-:W-:Y:S01]  /*11e0*/  @P5 MOV R23, 0xff800000 ;  /* 0xff80000000175802 */ /* 0x000fe20000000f00 */
[----:B------:R0:W-:Y:S01]  /*11f0*/  @P0 STG.E desc[UR10][R8.64+0x2c], R17 ;  /* 0x00002c1108000986 */ /* 0x0001e2000c10190a */
[----:B------:R-:W-:-:S03]  /*1200*/  @P6 MOV R25, 0xff800000 ;  /* 0xff80000000196802 */ /* 0x000fc60000000f00 */
[----:B------:R0:W-:Y:S04]  /*1210*/  @P1 STG.E desc[UR10][R8.64+0x30], R19 ;  /* 0x0000301308001986 */ /* 0x0001e8000c10190a */
[----:B------:R0:W-:Y:S04]  /*1220*/  @P2 STG.E desc[UR10][R8.64+0x34], R21 ;  /* 0x0000341508002986 */ /* 0x0001e8000c10190a */
[----:B------:R0:W-:Y:S04]  /*1230*/  @P5 STG.E desc[UR10][R8.64+0x38], R23 ;  /* 0x0000381708005986 */ /* 0x0001e8000c10190a */
[----:B------:R0:W-:Y:S01]  /*1240*/  @P6 STG.E desc[UR10][R8.64+0x3c], R25 ;  /* 0x00003c1908006986 */ /* 0x0001e2000c10190a */
[----:B------:R-:W-:Y:S05]  /*1250*/  BRA.U UP0, `(.L_x_27) ;  /* 0xfffffff900f47547 */ /* 0x000fea000b83ffff */
[----:B0-----:R-:W-:Y:S01]  /*1260*/  HFMA2 R17, -RZ, RZ, 0, 0 ;  /* 0x00000000ff117431 */ /* 0x001fe200000001ff */
[----:B------:R-:W-:-:S06]  /*1270*/  UMOV UR4, URZ ;  /* 0x000000ff00047c82 */ /* 0x000fcc0008000000 */
.L_x_28:
[----:B------:R-:W-:-:S05]  /*1280*/  LEA R9, R15, UR4, 0xa ;  /* 0x000000040f097c11 */ /* 0x000fca000f8e50ff */
[----:B------:R-:W-:-:S05]  /*1290*/  IMAD.WIDE.U32 R8, R9, 0x4, R4 ;  /* 0x0000000409087825 */ /* 0x000fca00078e0004 */
[----:B------:R-:W2:Y:S04]  /*12a0*/  LDG.E R12, desc[UR10][R8.64] ;  /* 0x0000000a080c7981 */ /* 0x000ea8000c1e1900 */
[----:B------:R-:W3:Y:S04]  /*12b0*/  LDG.E R24, desc[UR10][R8.64+0x4] ;  /* 0x0000040a08187981 */ /* 0x000ee8000c1e1900 */
[----:B------:R-:W4:Y:S04]  /*12c0*/  LDG.E R22, desc[UR10][R8.64+0x8] ;  /* 0x0000080a08167981 */ /* 0x000f28000c1e1900 */
[----:B------:R-:W5:Y:S04]  /*12d0*/  LDG.E R20, desc[UR10][R8.64+0xc] ;  /* 0x00000c0a08147981 */ /* 0x000f68000c1e1900 */
[----:B------:R-:W5:Y:S04]  /*12e0*/  LDG.E R19, desc[UR10][R8.64+0x10] ;  /* 0x0000100a08137981 */ /* 0x000f68000c1e1900 */
[----:B------:R-:W5:Y:S04]  /*12f0*/  LDG.E R18, desc[UR10][R8.64+0x14] ;  /* 0x0000140a08127981 */ /* 0x000f68000c1e1900 */
[----:B------:R-:W5:Y:S04]  /*1300*/  LDG.E R0, desc[UR10][R8.64+0x18] ;  /* 0x0000180a08007981 */ /* 0x000f68000c1e1900 */
[----:B------:R0:W5:Y:S01]  /*1310*/  LDG.E R10, desc[UR10][R8.64+0x1c] ;  /* 0x00001c0a080a7981 */ /* 0x000162000c1e1900 */
[----:B------:R-:W-:Y:S01]  /*1320*/  MOV R21, 0x3bbb989d ;  /* 0x3bbb989d00157802 */ /* 0x000fe20000000f00 */
[----:B------:R-:W-:Y:S01]  /*1330*/  UIADD3 UR4, UPT, UPT, UR4, 0x8, URZ ;  /* 0x0000000804047890 */ /* 0x000fe2000fffe0ff */
[----:B------:R-:W-:-:S03]  /*1340*/  MOV R11, 0x437c0000 ;  /* 0x437c0000000b7802 */ /* 0x000fc60000000f00 */
[----:B------:R-:W-:Y:S01]  /*1350*/  UISETP.NE.AND UP0, UPT, UR4, 0x400, UPT ;  /* 0x000004000400788c */ /* 0x000fe2000bf05270 */
[----:B--2---:R-:W-:-:S04]  /*1360*/  FFMA.SAT R26, R12, R21, 0.5 ;  /* 0x3f0000000c1a7423 */ /* 0x004fc80000002015 */
[----:B------:R-:W-:-:S04]  /*1370*/  FFMA.RM R26, R26, R11, 12582913 ;  /* 0x4b4000011a1a7423 */ /* 0x000fc8000000400b */
[C---:B------:R-:W-:Y:S01]  /*1380*/  FADD R13, R26.reuse, -12583039 ;  /* 0xcb40007f1a0d7421 */ /* 0x040fe20000000000 */
[----:B------:R-:W-:-:S03]  /*1390*/  SHF.L.U32 R26, R26, 0x17, RZ ;  /* 0x000000171a1a7819 */ /* 0x000fc600000006ff */
[----:B------:R-:W-:-:S04]  /*13a0*/  FFMA R13, R12, 1.4426950216293334961, -R13 ;  /* 0x3fb8aa3b0c0d7823 */ /* 0x000fc8000000080d */
[----:B------:R-:W-:Y:S01]  /*13b0*/  FFMA R13, R12, 1.925963033500011079e-08, R13 ;  /* 0x32a570600c0d7823 */ /* 0x000fe2000000000d */
[----:B---3--:R-:W-:-:S04]  /*13c0*/  FFMA.SAT R12, R24, R21, 0.5 ;  /* 0x3f000000180c7423 */ /* 0x008fc80000002015 */
[----:B0-----:R-:W-:Y:S01]  /*13d0*/  FFMA.RM R8, R12, R11, 12582913 ;  /* 0x4b4000010c087423 */ /* 0x001fe2000000400b */
[----:B------:R-:W0:Y:S01]  /*13e0*/  MUFU.EX2 R13, R13 ;  /* 0x0000000d000d7308 */ /* 0x000e220000000800 */
[----:B----4-:R-:W-:Y:S02]  /*13f0*/  FFMA.SAT R12, R22, R21, 0.5 ;  /* 0x3f000000160c7423 */ /* 0x010fe40000002015 */
[----:B------:R-:W-:Y:S02]  /*1400*/  FADD R9, R8, -12583039 ;  /* 0xcb40007f08097421 */ /* 0x000fe40000000000 */
[----:B------:R-:W-:Y:S01]  /*1410*/  FFMA.RM R12, R12, R11, 12582913 ;  /* 0x4b4000010c0c7423 */ /* 0x000fe2000000400b */
[----:B-----5:R-:W-:Y:S01]  /*1420*/  FFMA.SAT R29, R10, R21, 0.5 ;  /* 0x3f0000000a1d7423 */ /* 0x020fe20000002015 */
[----:B------:R-:W-:-:S04]  /*1430*/  FFMA R23, R24, 1.4426950216293334961, -R9 ;  /* 0x3fb8aa3b18177823 */ /* 0x000fc80000000809 */
[----:B------:R-:W-:Y:S01]  /*1440*/  FFMA R24, R24, 1.925963033500011079e-08, R23 ;  /* 0x32a5706018187823 */ /* 0x000fe20000000017 */
[----:B0-----:R-:W-:Y:S01]  /*1450*/  FFMA R17, R26, R13, R17 ;  /* 0x0000000d1a117223 */ /* 0x001fe20000000011 */
[----:B------:R-:W-:Y:S01]  /*1460*/  FFMA.SAT R26, R20, R21, 0.5 ;  /* 0x3f000000141a7423 */ /* 0x000fe20000002015 */
[----:B------:R-:W-:-:S03]  /*1470*/  FADD R13, R12, -12583039 ;  /* 0xcb40007f0c0d7421 */ /* 0x000fc60000000000 */
[----:B------:R-:W-:Y:S01]  /*1480*/  FFMA.RM R9, R26, R11, 12582913 ;  /* 0x4b4000011a097423 */ /* 0x000fe2000000400b */
[----:B------:R-:W-:Y:S01]  /*1490*/  FFMA.SAT R26, R19, R21, 0.5 ;  /* 0x3f000000131a7423 */ /* 0x000fe20000002015 */
[----:B------:R-:W-:Y:S02]  /*14a0*/  FFMA R23, R22, 1.4426950216293334961, -R13 ;  /* 0x3fb8aa3b16177823 */ /* 0x000fe4000000080d */
[----:B------:R-:W-:Y:S01]  /*14b0*/  FADD R25, R9, -12583039 ;  /* 0xcb40007f09197421 */ /* 0x000fe20000000000 */
[----:B------:R-:W-:Y:S01]  /*14c0*/  FFMA.RM R13, R26, R11, 12582913 ;  /* 0x4b4000011a0d7423 */ /* 0x000fe2000000400b */
[----:B------:R-:W-:Y:S01]  /*14d0*/  FFMA R26, R22, 1.925963033500011079e-08, R23 ;  /* 0x32a57060161a7823 */ /* 0x000fe20000000017 */
[----:B------:R-:W-:Y:S01]  /*14e0*/  FFMA.SAT R22, R18, R21, 0.5 ;  /* 0x3f00000012167423 */ /* 0x000fe20000002015 */
[----:B------:R-:W-:-:S03]  /*14f0*/  FFMA R25, R20, 1.4426950216293334961, -R25 ;  /* 0x3fb8aa3b14197823 */ /* 0x000fc60000000819 */
[----:B------:R-:W-:Y:S01]  /*1500*/  FFMA.RM R22, R22, R11, 12582913 ;  /* 0x4b40000116167423 */ /* 0x000fe2000000400b */
[----:B------:R-:W-:Y:S01]  /*1510*/  FFMA R25, R20, 1.925963033500011079e-08, R25 ;  /* 0x32a5706014197823 */ /* 0x000fe20000000019 */
[C---:B------:R-:W-:Y:S01]  /*1520*/  FADD R20, R13.reuse, -12583039 ;  /* 0xcb40007f0d147421 */ /* 0x040fe20000000000 */
[----:B------:R-:W-:Y:S01]  /*1530*/  SHF.L.U32 R13, R13, 0x17, RZ ;  /* 0x000000170d0d7819 */ /* 0x000fe200000006ff */
[C---:B------:R-:W-:Y:S01]  /*1540*/  FADD R27, R22.reuse, -12583039 ;  /* 0xcb40007f161b7421 */ /* 0x040fe20000000000 */
[----:B------:R-:W-:Y:S01]  /*1550*/  SHF.L.U32 R22, R22, 0x17, RZ ;  /* 0x0000001716167819 */ /* 0x000fe200000006ff */
[C---:B------:R-:W-:Y:S02]  /*1560*/  FFMA R28, R19.reuse, 1.4426950216293334961, -R20 ;  /* 0x3fb8aa3b131c7823 */ /* 0x040fe40000000814 */
[----:B------:R0:W1:Y:S01]  /*1570*/  MUFU.EX2 R20, R24 ;  /* 0x0000001800147308 */ /* 0x0000620000000800 */
[----:B------:R-:W-:Y:S01]  /*1580*/  FFMA R27, R18, 1.4426950216293334961, -R27 ;  /* 0x3fb8aa3b121b7823 */ /* 0x000fe2000000081b */
[----:B------:R-:W-:Y:S01]  /*1590*/  FFMA R23, R19, 1.925963033500011079e-08, R28 ;  /* 0x32a5706013177823 */ /* 0x000fe2000000001c */
[----:B------:R-:W-:-:S02]  /*15a0*/  FFMA.SAT R28, R0, R21, 0.5 ;  /* 0x3f000000001c7423 */ /* 0x000fc40000002015 */
[----:B------:R-:W-:Y:S02]  /*15b0*/  FFMA R27, R18, 1.925963033500011079e-08, R27 ;  /* 0x32a57060121b7823 */ /* 0x000fe4000000001b */
[-C--:B------:R-:W-:Y:S01]  /*15c0*/  FFMA.RM R21, R28, R11.reuse, 12582913 ;  /* 0x4b4000011c157423 */ /* 0x080fe2000000400b */
[----:B------:R-:W2:Y:S01]  /*15d0*/  MUFU.EX2 R19, R26 ;  /* 0x0000001a00137308 */ /* 0x000ea20000000800 */
[----:B------:R-:W-:Y:S01]  /*15e0*/  FFMA.RM R11, R29, R11, 12582913 ;  /* 0x4b4000011d0b7423 */ /* 0x000fe2000000400b */
[----:B0-----:R-:W-:Y:S01]  /*15f0*/  SHF.L.U32 R24, R8, 0x17, RZ ;  /* 0x0000001708187819 */ /* 0x001fe200000006ff */
[----:B------:R-:W-:-:S04]  /*1600*/  FADD R29, R21, -12583039 ;  /* 0xcb40007f151d7421 */ /* 0x000fc80000000000 */
[----:B------:R-:W-:Y:S01]  /*1610*/  FFMA R29, R0, 1.4426950216293334961, -R29 ;  /* 0x3fb8aa3b001d7823 */ /* 0x000fe2000000081d */
[----:B------:R0:W3:Y:S01]  /*1620*/  MUFU.EX2 R18, R25 ;  /* 0x0000001900127308 */ /* 0x0000e20000000800 */
[----:B-1----:R-:W-:Y:S01]  /*1630*/  FFMA R20, R24, R20, R17 ;  /* 0x0000001418147223 */ /* 0x002fe20000000011 */
[----:B------:R-:W-:Y:S01]  /*1640*/  SHF.L.U32 R17, R12, 0x17, RZ ;  /* 0x000000170c117819 */ /* 0x000fe200000006ff */
[----:B------:R-:W-:Y:S01]  /*1650*/  FFMA R0, R0, 1.925963033500011079e-08, R29 ;  /* 0x32a5706000007823 */ /* 0x000fe2000000001d */
[----:B------:R-:W-:-:S04]  /*1660*/  SHF.L.U32 R12, R9, 0x17, RZ ;  /* 0x00000017090c7819 */ /* 0x000fc800000006ff */
[----:B------:R-:W1:Y:S01]  /*1670*/  MUFU.EX2 R23, R23 ;  /* 0x0000001700177308 */ /* 0x000e620000000800 */
[----:B0-----:R-:W-:Y:S01]  /*1680*/  FADD R25, R11, -12583039 ;  /* 0xcb40007f0b197421 */ /* 0x001fe20000000000 */
[----:B--2---:R-:W-:Y:S01]  /*1690*/  FFMA R17, R17, R19, R20 ;  /* 0x0000001311117223 */ /* 0x004fe20000000014 */
[----:B------:R-:W-:Y:S02]  /*16a0*/  SHF.L.U32 R11, R11, 0x17, RZ ;  /* 0x000000170b0b7819 */ /* 0x000fe400000006ff */
[----:B------:R-:W-:-:S03]  /*16b0*/  FFMA R25, R10, 1.4426950216293334961, -R25 ;  /* 0x3fb8aa3b0a197823 */ /* 0x000fc60000000819 */
[----:B------:R-:W0:Y:S01]  /*16c0*/  MUFU.EX2 R8, R27 ;  /* 0x0000001b00087308 */ /* 0x000e220000000800 */
[----:B------:R-:W-:Y:S01]  /*16d0*/  FFMA R25, R10, 1.925963033500011079e-08, R25 ;  /* 0x32a570600a197823 */ /* 0x000fe20000000019 */
[----:B---3--:R-:W-:Y:S01]  /*16e0*/  FFMA R12, R12, R18, R17 ;  /* 0x000000120c0c7223 */ /* 0x008fe20000000011 */
[----:B------:R-:W-:-:S05]  /*16f0*/  SHF.L.U32 R10, R21, 0x17, RZ ;  /* 0x00000017150a7819 */ /* 0x000fca00000006ff */
[----:B------:R-:W2:Y:S01]  /*1700*/  MUFU.EX2 R0, R0 ;  /* 0x0000000000007308 */ /* 0x000ea20000000800 */
[----:B-1----:R-:W-:-:S07]  /*1710*/  FFMA R13, R13, R23, R12 ;  /* 0x000000170d0d7223 */ /* 0x002fce000000000c */
[----:B------:R-:W1:Y:S01]  /*1720*/  MUFU.EX2 R25, R25 ;  /* 0x0000001900197308 */ /* 0x000e620000000800 */
[----:B0-----:R-:W-:-:S04]  /*1730*/  FFMA R13, R22, R8, R13 ;  /* 0x00000008160d7223 */ /* 0x001fc8000000000d */
[----:B--2---:R-:W-:-:S04]  /*1740*/  FFMA R0, R10, R0, R13 ;  /* 0x000000000a007223 */ /* 0x004fc8000000000d */
[----:B-1----:R-:W-:Y:S01]  /*1750*/  FFMA R17, R11, R25, R0 ;  /* 0x000000190b117223 */ /* 0x002fe20000000000 */
[----:B------:R-:W-:Y:S06]  /*1760*/  BRA.U UP0, `(.L_x_28) ;  /* 0xfffffff900c47547 */ /* 0x000fec000b83ffff */
[----:B------:R-:W0:Y:S01]  /*1770*/  LDC.64 R10, c[0x0][0x3a0] ;  /* 0x0000e800ff0a7b82 */ /* 0x000e220000000a00 */
[----:B------:R-:W-:-:S07]  /*1780*/  UMOV UR4, URZ ;  /* 0x000000ff00047c82 */ /* 0x000fce0008000000 */
[----:B------:R-:W-:Y:S01]  /*1790*/  BAR.SYNC.DEFER_BLOCKING 0x0 ;  /* 0x0000000000007b1d */ /* 0x000fe20000010000 */
[----:B0-----:R-:W-:-:S04]  /*17a0*/  LEA R10, P0, R3, R10, 0x2 ;  /* 0x0000000a030a7211 */ /* 0x001fc800078010ff */
[----:B------:R-:W-:-:S09]  /*17b0*/  LEA.HI.X R11, R3, R11, R16, 0x2, P0 ;  /* 0x0000000b030b7211 */ /* 0x000fd200000f1410 */
.L_x_45:
[----:B0-----:R-:W-:-:S05]  /*17c0*/  LEA R13, R15, UR4, 0xa ;  /* 0x000000040f0d7c11 */ /* 0x001fca000f8e50ff */
[----:B------:R-:W-:-:S05]  /*17d0*/  IMAD.WIDE.U32 R8, R13, 0x4, R4 ;  /* 0x000000040d087825 */ /* 0x000fca00078e0004 */
[----:B------:R-:W2:Y:S01]  /*17e0*/  LDG.E R0, desc[UR10][R8.64] ;  /* 0x0000000a08007981 */ /* 0x000ea2000c1e1900 */
[----:B------:R-:W-:Y:S01]  /*17f0*/  HFMA2 R3, -RZ, RZ, 0.96630859375, -0.0022525787353515625 ;  /* 0x3bbb989dff037431 */ /* 0x000fe200000001ff */
[----:B------:R-:W-:Y:S01]  /*1800*/  MOV R12, 0x437c0000 ;  /* 0x437c0000000c7802 */ /* 0x000fe20000000f00 */
[----:B------:R-:W-:Y:S01]  /*1810*/  UIADD3 UR4, UPT, UPT, UR4, 0x8, URZ ;  /* 0x0000000804047890 */ /* 0x000fe2000fffe0ff */
[----:B------:R-:W-:Y:S03]  /*1820*/  BSSY.RECONVERGENT B0, `(.L_x_29) ;  /* 0x0000015000007945 */ /* 0x000fe60003800200 */
[----:B------:R-:W-:Y:S01]  /*1830*/  UISETP.NE.AND UP0, UPT, UR4, 0x400, UPT ;  /* 0x000004000400788c */ /* 0x000fe2000bf05270 */
[----:B--2---:R-:W-:-:S04]  /*1840*/  FFMA.SAT R3, R0, R3, 0.5 ;  /* 0x3f00000000037423 */ /* 0x004fc80000002003 */
[----:B------:R-:W-:Y:S02]  /*1850*/  FFMA.RM R3, R3, R12, 12582913 ;  /* 0x4b40000103037423 */ /* 0x000fe4000000400c */
[----:B------:R-:W0:Y:S02]  /*1860*/  MUFU.RCP R12, R17 ;  /* 0x00000011000c7308 */ /* 0x000e240000001000 */
[----:B------:R-:W-:-:S04]  /*1870*/  FADD R19, R3, -12583039 ;  /* 0xcb40007f03137421 */ /* 0x000fc80000000000 */
[----:B------:R-:W-:-:S04]  /*1880*/  FFMA R19, R0, 1.4426950216293334961, -R19 ;  /* 0x3fb8aa3b00137823 */ /* 0x000fc80000000813 */
[----:B------:R-:W-:Y:S01]  /*1890*/  FFMA R19, R0, 1.925963033500011079e-08, R19 ;  /* 0x32a5706000137823 */ /* 0x000fe20000000013 */
[----:B------:R-:W-:-:S05]  /*18a0*/  SHF.L.U32 R0, R3, 0x17, RZ ;  /* 0x0000001703007819 */ /* 0x000fca00000006ff */
[----:B------:R-:W1:Y:S01]  /*18b0*/  MUFU.EX2 R19, R19 ;  /* 0x0000001300137308 */ /* 0x000e620000000800 */
[----:B0-----:R-:W-:-:S04]  /*18c0*/  FFMA R3, -R17, R12, 1 ;  /* 0x3f80000011037423 */ /* 0x001fc8000000010c */
[----:B------:R-:W-:Y:S01]  /*18d0*/  FFMA R3, R12, R3, R12 ;  /* 0x000000030c037223 */ /* 0x000fe2000000000c */
[----:B-1----:R-:W-:-:S04]  /*18e0*/  FMUL R0, R0, R19 ;  /* 0x0000001300007220 */ /* 0x002fc80000400000 */
[----:B------:R-:W0:Y:S01]  /*18f0*/  FCHK P0, R0, R17 ;  /* 0x0000001100007302 */ /* 0x000e220000000000 */
[----:B------:R-:W-:-:S04]  /*1900*/  FFMA R12, R0, R3, RZ ;  /* 0x00000003000c7223 */ /* 0x000fc800000000ff */
[----:B------:R-:W-:-:S04]  /*1910*/  FFMA R16, -R17, R12, R0 ;  /* 0x0000000c11107223 */ /* 0x000fc80000000100 */
[----:B------:R-:W-:Y:S01]  /*1920*/  FFMA R3, R3, R16, R12 ;  /* 0x0000001003037223 */ /* 0x000fe2000000000c */
[----:B0-----:R-:W-:Y:S06]  /*1930*/  @!P0 BRA `(.L_x_30) ;  /* 0x00000000000c8947 */ /* 0x001fec0003800000 */
[----:B------:R-:W-:Y:S02]  /*1940*/  MOV R3, R17 ;  /* 0x0000001100037202 */ /* 0x000fe40000000f00 */
[----:B------:R-:W-:-:S07]  /*1950*/  MOV R16, 0x1970 ;  /* 0x0000197000107802 */ /* 0x000fce0000000f00 */
[----:B------:R-:W-:Y:S05]  /*1960*/  CALL.REL.NOINC `($__internal_1_$__cuda_sm3x_div_rn_noftz_f32_slowpath) ;  /* 0x0000001800787944 */ /* 0x000fea0003c00000 */
.L_x_30:
[----:B------:R-:W-:Y:S05]  /*1970*/  BSYNC.RECONVERGENT B0 ;  /* 0x0000000000007941 */ /* 0x000fea0003800200 */
.L_x_29:
[----:B------:R-:W-:-:S05]  /*1980*/  IMAD.WIDE.U32 R12, R13, 0x4, R10 ;  /* 0x000000040d0c7825 */ /* 0x000fca00078e000a */
[----:B------:R0:W-:Y:S04]  /*1990*/  STG.E desc[UR10][R12.64], R3 ;  /* 0x000000030c007986 */ /* 0x0001e8000c10190a */
[----:B------:R-:W2:Y:S01]  /*19a0*/  LDG.E R0, desc[UR10][R8.64+0x4] ;  /* 0x0000040a08007981 */ /* 0x000ea2000c1e1900 */
[----:B------:R-:W-:Y:S01]  /*19b0*/  HFMA2 R19, -RZ, RZ, 0.96630859375, -0.0022525787353515625 ;  /* 0x3bbb989dff137431 */ /* 0x000fe200000001ff */
[----:B------:R-:W-:Y:S01]  /*19c0*/  MOV R21, 0x437c0000 ;  /* 0x437c000000157802 */ /* 0x000fe20000000f00 */
[----:B------:R-:W0:Y:S01]  /*19d0*/  MUFU.RCP R20, R17 ;  /* 0x0000001100147308 */ /* 0x000e220000001000 */
[----:B------:R-:W-:Y:S01]  /*19e0*/  BSSY.RECONVERGENT B0, `(.L_x_31) ;  /* 0x0000014000007945 */ /* 0x000fe20003800200 */
[----:B0-----:R-:W-:Y:S01]  /*19f0*/  FFMA R3, -R17, R20, 1 ;  /* 0x3f80000011037423 */ /* 0x001fe20000000114 */
[----:B--2---:R-:W-:-:S04]  /*1a00*/  FFMA.SAT R16, R0, R19, 0.5 ;  /* 0x3f00000000107423 */ /* 0x004fc80000002013 */
[----:B------:R-:W-:-:S04]  /*1a10*/  FFMA.RM R16, R16, R21, 12582913 ;  /* 0x4b40000110107423 */ /* 0x000fc80000004015 */
[C---:B------:R-:W-:Y:S01]  /*1a20*/  FADD R19, R16.reuse, -12583039 ;  /* 0xcb40007f10137421 */ /* 0x040fe20000000000 */
[----:B------:R-:W-:-:S03]  /*1a30*/  SHF.L.U32 R16, R16, 0x17, RZ ;  /* 0x0000001710107819 */ /* 0x000fc600000006ff */
[----:B------:R-:W-:-:S04]  /*1a40*/  FFMA R19, R0, 1.4426950216293334961, -R19 ;  /* 0x3fb8aa3b00137823 */ /* 0x000fc80000000813 */
[----:B------:R-:W-:Y:S01]  /*1a50*/  FFMA R19, R0, 1.925963033500011079e-08, R19 ;  /* 0x32a5706000137823 */ /* 0x000fe20000000013 */
[----:B------:R-:W-:-:S05]  /*1a60*/  FFMA R0, R20, R3, R20 ;  /* 0x0000000314007223 */ /* 0x000fca0000000014 */
[----:B------:R-:W0:Y:S02]  /*1a70*/  MUFU.EX2 R19, R19 ;  /* 0x0000001300137308 */ /* 0x000e240000000800 */
[----:B0-----:R-:W-:-:S06]  /*1a80*/  FMUL R18, R16, R19 ;  /* 0x0000001310127220 */ /* 0x001fcc0000400000 */
[----:B------:R-:W0:Y:S01]  /*1a90*/  FCHK P0, R18, R17 ;  /* 0x0000001112007302 */ /* 0x000e220000000000 */
[----:B------:R-:W-:-:S04]  /*1aa0*/  FFMA R3, R0, R18, RZ ;  /* 0x0000001200037223 */ /* 0x000fc800000000ff */
[----:B------:R-:W-:-:S04]  /*1ab0*/  FFMA R16, -R17, R3, R18 ;  /* 0x0000000311107223 */ /* 0x000fc80000000112 */
[----:B------:R-:W-:Y:S01]  /*1ac0*/  FFMA R3, R0, R16, R3 ;  /* 0x0000001000037223 */ /* 0x000fe20000000003 */
[----:B0-----:R-:W-:Y:S06]  /*1ad0*/  @!P0 BRA `(.L_x_32) ;  /* 0x0000000000108947 */ /* 0x001fec0003800000 */
[----:B------:R-:W-:Y:S02]  /*1ae0*/  MOV R0, R18 ;  /* 0x0000001200007202 */ /* 0x000fe40000000f00 */
[----:B------:R-:W-:Y:S02]  /*1af0*/  MOV R3, R17 ;  /* 0x0000001100037202 */ /* 0x000fe40000000f00 */
[----:B------:R-:W-:-:S07]  /*1b00*/  MOV R16, 0x1b20 ;  /* 0x00001b2000107802 */ /* 0x000fce0000000f00 */
[----:B------:R-:W-:Y:S05]  /*1b10*/  CALL.REL.NOINC `($__internal_1_$__cuda_sm3x_div_rn_noftz_f32_slowpath) ;  /* 0x00000018000c7944 */ /* 0x000fea0003c00000 */
.L_x_32:
[----:B------:R-:W-:Y:S05]  /*1b20*/  BSYNC.RECONVERGENT B0 ;  /* 0x0000000000007941 */ /* 0x000fea0003800200 */
.L_x_31:
        /* <DEDUP_REMOVED lines=25> */
.L_x_34:
[----:B------:R-:W-:Y:S05]  /*1cc0*/  BSYNC.RECONVERGENT B0 ;  /* 0x0000000000007941 */ /* 0x000fea0003800200 */
.L_x_33:
        /* <DEDUP_REMOVED lines=25> */
.L_x_36:
[----:B------:R-:W-:Y:S05]  /*1e60*/  BSYNC.RECONVERGENT B0 ;  /* 0x0000000000007941 */ /* 0x000fea0003800200 */
.L_x_35:
        /* <DEDUP_REMOVED lines=25> */
.L_x_38:
[----:B------:R-:W-:Y:S05]  /*2000*/  BSYNC.RECONVERGENT B0 ;  /* 0x0000000000007941 */ /* 0x000fea0003800200 */
.L_x_37:
        /* <DEDUP_REMOVED lines=25> */
.L_x_40:
[----:B------:R-:W-:Y:S05]  /*21a0*/  BSYNC.RECONVERGENT B0 ;  /* 0x0000000000007941 */ /* 0x000fea0003800200 */
.L_x_39:
        /* <DEDUP_REMOVED lines=25> */
.L_x_42:
[----:B------:R-:W-:Y:S05]  /*2340*/  BSYNC.RECONVERGENT B0 ;  /* 0x0000000000007941 */ /* 0x000fea0003800200 */
.L_x_41:
        /* <DEDUP_REMOVED lines=12> */
[----:B------:R-:W-:-:S06]  /*2410*/  FFMA R19, R8, 1.925963033500011079e-08, R19 ;  /* 0x32a5706008137823 */ /* 0x000fcc0000000013 */
[----:B------:R-:W0:Y:S02]  /*2420*/  MUFU.EX2 R19, R19 ;  /* 0x0000001300137308 */ /* 0x000e240000000800 */
[----:B0-----:R-:W-:Y:S01]  /*2430*/  FMUL R16, R0, R19 ;  /* 0x0000001300107220 */ /* 0x001fe20000400000 */
[----:B------:R-:W-:-:S05]  /*2440*/  FFMA R0, R18, R3, R18 ;  /* 0x0000000312007223 */ /* 0x000fca0000000012 */
        /* <DEDUP_REMOVED lines=9> */
.L_x_44:
[----:B------:R-:W-:Y:S05]  /*24e0*/  BSYNC.RECONVERGENT B0 ;  /* 0x0000000000007941 */ /* 0x000fea0003800200 */
.L_x_43:
[----:B------:R0:W-:Y:S01]  /*24f0*/  STG.E desc[UR10][R12.64+0x1c], R3 ;  /* 0x00001c030c007986 */ /* 0x0001e2000c10190a */
[----:B------:R-:W-:Y:S05]  /*2500*/  BRA.U UP0, `(.L_x_45) ;  /* 0xfffffff100ac7547 */ /* 0x000fea000b83ffff */
[----:B------:R-:W1:Y:S01]  /*2510*/  LDCU.64 UR4, c[0x0][0x3a0] ;  /* 0x00007400ff0477ac */ /* 0x000e620008000a00 */
[----:B------:R-:W-:Y:S01]  /*2520*/  IMAD.WIDE.U32 R6, R15, 0x1000, R6 ;  /* 0x000010000f067825 */ /* 0x000fe200078e0006 */
[----:B------:R-:W2:Y:S01]  /*2530*/  LDCU.64 UR6, c[0x0][0x390] ;  /* 0x00007200ff0677ac */ /* 0x000ea20008000a00 */
[----:B------:R-:W-:Y:S01]  /*2540*/  BAR.SYNC.DEFER_BLOCKING 0x0 ;  /* 0x0000000000007b1d */ /* 0x000fe20000010000 */
[----:B-1----:R-:W-:-:S05]  /*2550*/  IADD3 R0, P0, PT, R6, UR4, RZ ;  /* 0x0000000406007c10 */ /* 0x002fca000ff1e0ff */
[----:B------:R-:W-:Y:S01]  /*2560*/  UMOV UR4, URZ ;  /* 0x000000ff00047c82 */ /* 0x000fe20008000000 */
[----:B------:R-:W-:Y:S01]  /*2570*/  IADD3 R0, P1, PT, R0, 0x10, RZ ;  /* 0x0000001000007810 */ /* 0x000fe20007f3e0ff */
[----:B--2---:R-:W-:-:S03]  /*2580*/  UIADD3 UR6, UP0, UPT, UR6, 0x400, URZ ;  /* 0x0000040006067890 */ /* 0x004fc6000ff1e0ff */
[----:B0-----:R-:W-:Y:S01]  /*2590*/  IADD3.X R3, PT, PT, RZ, UR5, R7, P1, P0 ;  /* 0x00000005ff037c10 */ /* 0x001fe20008fe0407 */
[----:B------:R-:W-:-:S12]  /*25a0*/  UIADD3.X UR7, UPT, UPT, URZ, UR7, URZ, UP0, !UPT ;  /* 0x00000007ff077290 */ /* 0x000fd800087fe4ff */
.L_x_47:
[----:B0-----:R-:W-:Y:S01]  /*25b0*/  IADD3 R5, P0, PT, R2, UR4, RZ ;  /* 0x0000000402057c10 */ /* 0x001fe2000ff1e0ff */
[----:B------:R-:W-:Y:S01]  /*25c0*/  HFMA2 R8, -RZ, RZ, 0, 0 ;  /* 0x00000000ff087431 */ /* 0x000fe200000001ff */
[----:B------:R-:W-:Y:S01]  /*25d0*/  MOV R6, R0 ;  /* 0x0000000000067202 */ /* 0x000fe20000000f00 */
[----:B------:R-:W-:Y:S01]  /*25e0*/  UMOV UR5, URZ ;  /* 0x000000ff00057c82 */ /* 0x000fe20008000000 */
[C---:B------:R-:W-:Y:S02]  /*25f0*/  LEA R4, P1, R5.reuse, UR6, 0x2 ;  /* 0x0000000605047c11 */ /* 0x040fe4000f8210ff */
[----:B------:R-:W-:Y:S02]  /*2600*/  IADD3.X R10, PT, PT, RZ, R14, RZ, P0, !PT ;  /* 0x0000000eff0a7210 */ /* 0x000fe400007fe4ff */
[----:B------:R-:W-:Y:S02]  /*2610*/  MOV R7, R3 ;  /* 0x0000000300077202 */ /* 0x000fe40000000f00 */
[----:B------:R-:W-:-:S07]  /*2620*/  LEA.HI.X R5, R5, UR7, R10, 0x2, P1 ;  /* 0x0000000705057c11 */ /* 0x000fce00088f140a */
.L_x_46:
        /* <DEDUP_REMOVED lines=16> */
[----:B--2---:R-:W-:-:S03]  /*2730*/  FFMA R9, R9, R24, R8 ;  /* 0x0000001809097223 */ /* 0x004fc60000000008 */
[----:B------:R-:W2:Y:S04]  /*2740*/  LDG.E R8, desc[UR10][R6.64+0x10] ;  /* 0x0000100a06087981 */ /* 0x000ea8000c1e1900 */
[----:B------:R-:W2:Y:S01]  /*2750*/  LDG.E R24, desc[UR10][R6.64+0x14] ;  /* 0x0000140a06187981 */ /* 0x000ea2000c1e1900 */
[----:B---3--:R-:W-:-:S03]  /*2760*/  FFMA R26, R26, R25, R9 ;  /* 0x000000191a1a7223 */ /* 0x008fc60000000009 */
[----:B------:R-:W2:Y:S04]  /*2770*/  LDG.E R9, desc[UR10][R4.64+0x400] ;  /* 0x0004000a04097981 */ /* 0x000ea8000c1e1900 */
[----:B------:R-:W3:Y:S01]  /*2780*/  LDG.E R25, desc[UR10][R4.64+0x500] ;  /* 0x0005000a04197981 */ /* 0x000ee2000c1e1900 */
[----:B----4-:R-:W-:-:S03]  /*2790*/  FFMA R23, R23, R22, R26 ;  /* 0x0000001617177223 */ /* 0x010fc6000000001a */
[----:B------:R-:W4:Y:S01]  /*27a0*/  LDG.E R22, desc[UR10][R6.64+0x18] ;  /* 0x0000180a06167981 */ /* 0x000f22000c1e1900 */
[----:B-----5:R-:W-:-:S03]  /*27b0*/  FFMA R21, R20, R21, R23 ;  /* 0x0000001514157223 */ /* 0x020fc60000000017 */
[----:B------:R-:W4:Y:S04]  /*27c0*/  LDG.E R23, desc[UR10][R4.64+0x600] ;  /* 0x0006000a04177981 */ /* 0x000f28000c1e1900 */
[----:B------:R-:W5:Y:S01]  /*27d0*/  LDG.E R20, desc[UR10][R6.64+0x1c] ;  /* 0x00001c0a06147981 */ /* 0x000f62000c1e1900 */
[----:B------:R-:W-:-:S03]  /*27e0*/  FFMA R19, R18, R19, R21 ;  /* 0x0000001312137223 */ /* 0x000fc60000000015 */
[----:B------:R-:W5:Y:S04]  /*27f0*/  LDG.E R21, desc[UR10][R4.64+0x700] ;  /* 0x0007000a04157981 */ /* 0x000f68000c1e1900 */
[----:B------:R-:W5:Y:S01]  /*2800*/  LDG.E R18, desc[UR10][R6.64+0x28] ;  /* 0x0000280a06127981 */ /* 0x000f62000c1e1900 */
[----:B------:R-:W-:-:S03]  /*2810*/  FFMA R19, R10, R11, R19 ;  /* 0x0000000b0a137223 */ /* 0x000fc60000000013 */
[----:B------:R-:W5:Y:S04]  /*2820*/  LDG.E R10, desc[UR10][R6.64+0x20] ;  /* 0x0000200a060a7981 */ /* 0x000f68000c1e1900 */
[----:B------:R-:W5:Y:S01]  /*2830*/  LDG.E R11, desc[UR10][R4.64+0x800] ;  /* 0x0008000a040b7981 */ /* 0x000f62000c1e1900 */
[----:B------:R-:W-:-:S03]  /*2840*/  FFMA R27, R16, R17, R19 ;  /* 0x00000011101b7223 */ /* 0x000fc60000000013 */
[----:B------:R-:W5:Y:S04]  /*2850*/  LDG.E R16, desc[UR10][R6.64+0x24] ;  /* 0x0000240a06107981 */ /* 0x000f68000c1e1900 */
[----:B------:R-:W5:Y:S04]  /*2860*/  LDG.E R17, desc[UR10][R4.64+0x900] ;  /* 0x0009000a04117981 */ /* 0x000f68000c1e1900 */
[----:B------:R-:W5:Y:S01]  /*2870*/  LDG.E R19, desc[UR10][R4.64+0xa00] ;  /* 0x000a000a04137981 */ /* 0x000f62000c1e1900 */
[----:B------:R-:W-:-:S03]  /*2880*/  FFMA R27, R12, R13, R27 ;  /* 0x0000000d0c1b7223 */ /* 0x000fc6000000001b */
[----:B------:R-:W5:Y:S04]  /*2890*/  LDG.E R12, desc[UR10][R6.64+0x2c] ;  /* 0x00002c0a060c7981 */ /* 0x000f68000c1e1900 */
[----:B------:R-:W5:Y:S01]  /*28a0*/  LDG.E R13, desc[UR10][R4.64+0xb00] ;  /* 0x000b000a040d7981 */ /* 0x000f62000c1e1900 */
[----:B--2---:R-:W-:-:S03]  /*28b0*/  FFMA R9, R8, R9, R27 ;  /* 0x0000000908097223 */ /* 0x004fc6000000001b */
        /* <DEDUP_REMOVED lines=32> */
[----:B------:R-:W5:Y:S04]  /*2ac0*/  LDG.E R10, desc[UR10][R6.64+0x58] ;  /* 0x0000580a060a7981 */ /* 0x000f68000c1e1900 */
[----:B------:R-:W5:Y:S01]  /*2ad0*/  LDG.E R11, desc[UR10][R4.64+0x1600] ;  /* 0x0016000a040b7981 */ /* 0x000f62000c1e1900 */
[----:B------:R-:W-:-:S03]  /*2ae0*/  FFMA R23, R16, R17, R23 ;  /* 0x0000001110177223 */ /* 0x000fc60000000017 */
[----:B------:R-:W4:Y:S04]  /*2af0*/  LDG.E R16, desc[UR10][R6.64+0x5c] ;  /* 0x00005c0a06107981 */ /* 0x000f28000c1e1900 */
[----:B------:R-:W4:Y:S01]  /*2b00*/  LDG.E R17, desc[UR10][R4.64+0x1700] ;  /* 0x0017000a04117981 */ /* 0x000f22000c1e1900 */
[----:B------:R-:W-:-:S03]  /*2b10*/  FFMA R23, R18, R19, R23 ;  /* 0x0000001312177223 */ /* 0x000fc60000000017 */
[----:B------:R-:W4:Y:S04]  /*2b20*/  LDG.E R18, desc[UR10][R6.64+0x60] ;  /* 0x0000600a06127981 */ /* 0x000f28000c1e1900 */
[----:B------:R-:W4:Y:S01]  /*2b30*/  LDG.E R19, desc[UR10][R4.64+0x1800] ;  /* 0x0018000a04137981 */ /* 0x000f22000c1e1900 */
[----:B------:R-:W-:-:S03]  /*2b40*/  FFMA R27, R20, R21, R23 ;  /* 0x00000015141b7223 */ /* 0x000fc60000000017 */
[----:B------:R-:W4:Y:S04]  /*2b50*/  LDG.E R23, desc[UR10][R4.64+0x1900] ;  /* 0x0019000a04177981 */ /* 0x000f28000c1e1900 */
[----:B------:R-:W4:Y:S04]  /*2b60*/  LDG.E R20, desc[UR10][R6.64+0x68] ;  /* 0x0000680a06147981 */ /* 0x000f28000c1e1900 */
[----:B------:R-:W4:Y:S01]  /*2b70*/  LDG.E R21, desc[UR10][R4.64+0x1a00] ;  /* 0x001a000a04157981 */ /* 0x000f22000c1e1900 */
[----:B------:R-:W-:-:S03]  /*2b80*/  FFMA R27, R12, R13, R27 ;  /* 0x0000000d0c1b7223 */ /* 0x000fc6000000001b */
[----:B------:R-:W4:Y:S04]  /*2b90*/  LDG.E R12, desc[UR10][R6.64+0x6c] ;  /* 0x00006c0a060c7981 */ /* 0x000f28000c1e1900 */
[----:B------:R-:W4:Y:S01]  /*2ba0*/  LDG.E R13, desc[UR10][R4.64+0x1b00] ;  /* 0x001b000a040d7981 */ /* 0x000f22000c1e1900 */
[----:B--2---:R-:W-:-:S03]  /*2bb0*/  FFMA R9, R8, R9, R27 ;  /* 0x0000000908097223 */ /* 0x004fc6000000001b */
[----:B------:R-:W2:Y:S01]  /*2bc0*/  LDG.E R8, desc[UR10][R4.64+0x1c00] ;  /* 0x001c000a04087981 */ /* 0x000ea2000c1e1900 */
[----:B---3--:R-:W-:-:S03]  /*2bd0*/  FFMA R25, R24, R25, R9 ;  /* 0x0000001918197223 */ /* 0x008fc60000000009 */
[----:B------:R-:W2:Y:S04]  /*2be0*/  LDG.E R9, desc[UR10][R6.64+0x70] ;  /* 0x0000700a06097981 */ /* 0x000ea8000c1e1900 */
[----:B------:R-:W3:Y:S01]  /*2bf0*/  LDG.E R24, desc[UR10][R6.64+0x84] ;  /* 0x0000840a06187981 */ /* 0x000ee2000c1e1900 */
[----:B-----5:R-:W-:-:S03]  /*2c00*/  FFMA R25, R10, R11, R25 ;  /* 0x0000000b0a197223 */ /* 0x020fc60000000019 */
[----:B------:R-:W5:Y:S04]  /*2c10*/  LDG.E R10, desc[UR10][R6.64+0x74] ;  /* 0x0000740a060a7981 */ /* 0x000f68000c1e1900 */
[----:B------:R-:W5:Y:S01]  /*2c20*/  LDG.E R11, desc[UR10][R4.64+0x1d00] ;  /* 0x001d000a040b7981 */ /* 0x000f62000c1e1900 */
[----:B----4-:R-:W-:-:S03]  /*2c30*/  FFMA R25, R16, R17, R25 ;  /* 0x0000001110197223 */ /* 0x010fc60000000019 */
[----:B------:R-:W4:Y:S04]  /*2c40*/  LDG.E R17, desc[UR10][R6.64+0x78] ;  /* 0x0000780a06117981 */ /* 0x000f28000c1e1900 */
[----:B------:R-:W4:Y:S01]  /*2c50*/  LDG.E R16, desc[UR10][R4.64+0x1e00] ;  /* 0x001e000a04107981 */ /* 0x000f22000c1e1900 */
[----:B------:R-:W-:-:S03]  /*2c60*/  FFMA R25, R18, R19, R25 ;  /* 0x0000001312197223 */ /* 0x000fc60000000019 */
[----:B------:R-:W3:Y:S04]  /*2c70*/  LDG.E R18, desc[UR10][R6.64+0x7c] ;  /* 0x00007c0a06127981 */ /* 0x000ee8000c1e1900 */
[----:B------:R-:W3:Y:S01]  /*2c80*/  LDG.E R19, desc[UR10][R4.64+0x1f00] ;  /* 0x001f000a04137981 */ /* 0x000ee2000c1e1900 */
[----:B------:R-:W-:-:S03]  /*2c90*/  FFMA R25, R22, R23, R25 ;  /* 0x0000001716197223 */ /* 0x000fc60000000019 */
[----:B------:R-:W3:Y:S04]  /*2ca0*/  LDG.E R22, desc[UR10][R6.64+0x80] ;  /* 0x0000800a06167981 */ /* 0x000ee8000c1e1900 */
[----:B------:R-:W3:Y:S01]  /*2cb0*/  LDG.E R23, desc[UR10][R4.64+0x2000] ;  /* 0x0020000a04177981 */ /* 0x000ee2000c1e1900 */
[----:B------:R-:W-:-:S03]  /*2cc0*/  FFMA R27, R20, R21, R25 ;  /* 0x00000015141b7223 */ /* 0x000fc60000000019 */
[----:B------:R-:W3:Y:S04]  /*2cd0*/  LDG.E R25, desc[UR10][R4.64+0x2100] ;  /* 0x0021000a04197981 */ /* 0x000ee8000c1e1900 */
[----:B------:R-:W3:Y:S04]  /*2ce0*/  LDG.E R20, desc[UR10][R6.64+0x88] ;  /* 0x0000880a06147981 */ /* 0x000ee8000c1e1900 */
[----:B------:R-:W3:Y:S01]  /*2cf0*/  LDG.E R21, desc[UR10][R4.64+0x2200] ;  /* 0x0022000a04157981 */ /* 0x000ee2000c1e1900 */
[----:B------:R-:W-:-:S03]  /*2d00*/  FFMA R26, R12, R13, R27 ;  /* 0x0000000d0c1a7223 */ /* 0x000fc6000000001b */
[----:B------:R-:W3:Y:S04]  /*2d10*/  LDG.E R12, desc[UR10][R6.64+0x8c] ;  /* 0x00008c0a060c7981 */ /* 0x000ee8000c1e1900 */
[----:B------:R-:W3:Y:S01]  /*2d20*/  LDG.E R13, desc[UR10][R4.64+0x2300] ;  /* 0x0023000a040d7981 */ /* 0x000ee2000c1e1900 */
[----:B--2---:R-:W-:-:S03]  /*2d30*/  FFMA R9, R9, R8, R26 ;  /* 0x0000000809097223 */ /* 0x004fc6000000001a */
[----:B------:R-:W2:Y:S01]  /*2d40*/  LDG.E R8, desc[UR10][R6.64+0x90] ;  /* 0x0000900a06087981 */ /* 0x000ea2000c1e1900 */
[----:B-----5:R-:W-:-:S03]  /*2d50*/  FFMA R10, R10, R11, R9 ;  /* 0x0000000b0a0a7223 */ /* 0x020fc60000000009 */
[----:B------:R-:W2:Y:S04]  /*2d60*/  LDG.E R9, desc[UR10][R4.64+0x2400] ;  /* 0x0024000a04097981 */ /* 0x000ea8000c1e1900 */
[----:B------:R-:W5:Y:S01]  /*2d70*/  LDG.E R11, desc[UR10][R4.64+0x2500] ;  /* 0x0025000a040b7981 */ /* 0x000f62000c1e1900 */
[----:B----4-:R-:W-:-:S03]  /*2d80*/  FFMA R17, R17, R16, R10 ;  /* 0x0000001011117223 */ /* 0x010fc6000000000a */
[----:B------:R-:W5:Y:S04]  /*2d90*/  LDG.E R10, desc[UR10][R6.64+0x94] ;  /* 0x0000940a060a7981 */ /* 0x000f68000c1e1900 */
[----:B------:R-:W4:Y:S01]  /*2da0*/  LDG.E R16, desc[UR10][R4.64+0x2600] ;  /* 0x0026000a04107981 */ /* 0x000f22000c1e1900 */
[----:B---3--:R-:W-:-:S03]  /*2db0*/  FFMA R19, R18, R19, R17 ;  /* 0x0000001312137223 */ /* 0x008fc60000000011 */
[----:B------:R-:W4:Y:S04]  /*2dc0*/  LDG.E R17, desc[UR10][R6.64+0x98] ;  /* 0x0000980a06117981 */ /* 0x000f28000c1e1900 */
[----:B------:R-:W3:Y:S01]  /*2dd0*/  LDG.E R18, desc[UR10][R4.64+0x2700] ;  /* 0x0027000a04127981 */ /* 0x000ee2000c1e1900 */
[----:B------:R-:W-:-:S03]  /*2de0*/  FFMA R23, R22, R23, R19 ;  /* 0x0000001716177223 */ /* 0x000fc60000000013 */
[----:B------:R-:W3:Y:S01]  /*2df0*/  LDG.E R19, desc[UR10][R6.64+0x9c] ;  /* 0x00009c0a06137981 */ /* 0x000ee2000c1e1900 */
[----:B------:R-:W-:-:S03]  /*2e00*/  FFMA R25, R24, R25, R23 ;  /* 0x0000001918197223 */ /* 0x000fc60000000017 */
[----:B------:R-:W3:Y:S04]  /*2e10*/  LDG.E R23, desc[UR10][R6.64+0xa0] ;  /* 0x0000a00a06177981 */ /* 0x000ee8000c1e1900 */
[----:B------:R-:W3:Y:S01]  /*2e20*/  LDG.E R22, desc[UR10][R4.64+0x2800] ;  /* 0x0028000a04167981 */ /* 0x000ee2000c1e1900 */
[----:B------:R-:W-:-:S03]  /*2e30*/  FFMA R27, R20, R21, R25 ;  /* 0x00000015141b7223 */ /* 0x000fc60000000019 */
[----:B------:R-:W3:Y:S04]  /*2e40*/  LDG.E R20, desc[UR10][R6.64+0xa4] ;  /* 0x0000a40a06147981 */ /* 0x000ee8000c1e1900 */
        /* <DEDUP_REMOVED lines=45> */
[----:B------:R-:W3:Y:S01]  /*3120*/  LDG.E R20, desc[UR10][R6.64+0xe0] ;  /* 0x0000e00a06147981 */ /* 0x000ee2000c1e1900 */
[----:B------:R-:W-:-:S03]  /*3130*/  FFMA R26, R23, R22, R24 ;  /* 0x00000016171a7223 */ /* 0x000fc60000000018 */
[----:B------:R-:W3:Y:S04]  /*3140*/  LDG.E R24, desc[UR10][R6.64+0xe4] ;  /* 0x0000e40a06187981 */ /* 0x000ee8000c1e1900 */
[----:B------:R-:W3:Y:S04]  /*3150*/  LDG.E R25, desc[UR10][R4.64+0x3900] ;  /* 0x0039000a04197981 */ /* 0x000ee8000c1e1900 */
[----:B------:R-:W3:Y:S01]  /*3160*/  LDG.E R22, desc[UR10][R6.64+0xe8] ;  /* 0x0000e80a06167981 */ /* 0x000ee2000c1e1900 */
[----:B------:R-:W-:-:S03]  /*3170*/  FFMA R26, R13, R12, R26 ;  /* 0x0000000c0d1a7223 */ /* 0x000fc6000000001a */
[----:B------:R-:W3:Y:S04]  /*3180*/  LDG.E R23, desc[UR10][R4.64+0x3a00] ;  /* 0x003a000a04177981 */ /* 0x000ee8000c1e1900 */
[----:B------:R0:W3:Y:S04]  /*3190*/  LDG.E R12, desc[UR10][R6.64+0xec] ;  /* 0x0000ec0a060c7981 */ /* 0x0000e8000c1e1900 */
[----:B------:R1:W3:Y:S01]  /*31a0*/  LDG.E R13, desc[UR10][R4.64+0x3b00] ;  /* 0x003b000a040d7981 */ /* 0x0002e2000c1e1900 */
[----:B------:R-:W-:-:S04]  /*31b0*/  UIADD3 UR5, UPT, UPT, UR5, 0x40, URZ ;  /* 0x0000004005057890 */ /* 0x000fc8000fffe0ff */
[----:B------:R-:W-:Y:S01]  /*31c0*/  UISETP.NE.AND UP0, UPT, UR5, 0x400, UPT ;  /* 0x000004000500788c */ /* 0x000fe2000bf05270 */
[----:B0-----:R-:W-:Y:S02]  /*31d0*/  IADD3 R6, P0, PT, R6, 0x100, RZ ;  /* 0x0000010006067810 */ /* 0x001fe40007f1e0ff */
[----:B-1----:R-:W-:Y:S02]  /*31e0*/  IADD3 R4, P1, PT, R4, 0x4000, RZ ;  /* 0x0000400004047810 */ /* 0x002fe40007f3e0ff */
[----:B------:R-:W-:Y:S02]  /*31f0*/  IADD3.X R7, PT, PT, RZ, R7, RZ, P0, !PT ;  /* 0x00000007ff077210 */ /* 0x000fe400007fe4ff */
[----:B------:R-:W-:Y:S01]  /*3200*/  IADD3.X R5, PT, PT, RZ, R5, RZ, P1, !PT ;  /* 0x00000005ff057210 */ /* 0x000fe20000ffe4ff */
[----:B--2---:R-:W-:-:S04]  /*3210*/  FFMA R9, R9, R8, R26 ;  /* 0x0000000809097223 */ /* 0x004fc8000000001a */
[----:B-----5:R-:W-:-:S04]  /*3220*/  FFMA R9, R10, R11, R9 ;  /* 0x0000000b0a097223 */ /* 0x020fc80000000009 */
[----:B----4-:R-:W-:-:S04]  /*3230*/  FFMA R9, R16, R17, R9 ;  /* 0x0000001110097223 */ /* 0x010fc80000000009 */
[----:B---3--:R-:W-:-:S04]  /*3240*/  FFMA R9, R18, R19, R9 ;  /* 0x0000001312097223 */ /* 0x008fc80000000009 */
[----:B------:R-:W-:-:S04]  /*3250*/  FFMA R9, R20, R21, R9 ;  /* 0x0000001514097223 */ /* 0x000fc80000000009 */
[----:B------:R-:W-:-:S04]  /*3260*/  FFMA R9, R24, R25, R9 ;  /* 0x0000001918097223 */ /* 0x000fc80000000009 */
[----:B------:R-:W-:-:S04]  /*3270*/  FFMA R9, R22, R23, R9 ;  /* 0x0000001716097223 */ /* 0x000fc80000000009 */
[----:B------:R-:W-:Y:S01]  /*3280*/  FFMA R8, R12, R13, R9 ;  /* 0x0000000d0c087223 */ /* 0x000fe20000000009 */
[----:B------:R-:W-:Y:S06]  /*3290*/  BRA.U UP0, `(.L_x_46) ;  /* 0xfffffff100e47547 */ /* 0x000fec000b83ffff */
[----:B------:R-:W0:Y:S01]  /*32a0*/  LDCU.64 UR8, c[0x0][0x3a8] ;  /* 0x00007500ff0877ac */ /* 0x000e220008000a00 */
[----:B------:R-:W-:Y:S01]  /*32b0*/  LEA R5, R15, UR4, 0x6 ;  /* 0x000000040f057c11 */ /* 0x000fe2000f8e30ff */
[----:B------:R-:W-:-:S03]  /*32c0*/  UIADD3 UR4, UPT, UPT, UR4, 0x1, URZ ;  /* 0x0000000104047890 */ /* 0x000fc6000fffe0ff */
[----:B------:R-:W-:Y:S01]  /*32d0*/  IADD3 R5, P0, PT, R2, R5, RZ ;  /* 0x0000000502057210 */ /* 0x000fe20007f1e0ff */
[----:B------:R-:W-:-:S03]  /*32e0*/  UISETP.NE.AND UP0, UPT, UR4, 0x40, UPT ;  /* 0x000000400400788c */ /* 0x000fc6000bf05270 */
[----:B------:R-:W-:Y:S02]  /*32f0*/  IADD3.X R6, PT, PT, RZ, R14, RZ, P0, !PT ;  /* 0x0000000eff067210 */ /* 0x000fe400007fe4ff */
[----:B0-----:R-:W-:-:S04]  /*3300*/  LEA R4, P0, R5, UR8, 0x2 ;  /* 0x0000000805047c11 */ /* 0x001fc8000f8010ff */
[----:B------:R-:W-:-:S05]  /*3310*/  LEA.HI.X R5, R5, UR9, R6, 0x2, P0 ;  /* 0x0000000905057c11 */ /* 0x000fca00080f1406 */
[----:B------:R0:W-:Y:S01]  /*3320*/  STG.E desc[UR10][R4.64], R8 ;  /* 0x0000000804007986 */ /* 0x0001e2000c10190a */
[----:B------:R-:W-:Y:S05]  /*3330*/  BRA.U UP0, `(.L_x_47) ;  /* 0xfffffff1009c7547 */ /* 0x000fea000b83ffff */
[----:B------:R-:W-:Y:S05]  /*3340*/  EXIT ;  /* 0x000000000000794d */ /* 0x000fea0003800000 */
        .weak           $__internal_1_$__cuda_sm3x_div_rn_noftz_f32_slowpath
        .type           $__internal_1_$__cuda_sm3x_div_rn_noftz_f32_slowpath,@function
        .size           $__internal_1_$__cuda_sm3x_div_rn_noftz_f32_slowpath,(.L_x_61 - $__internal_1_$__cuda_sm3x_div_rn_noftz_f32_slowpath)
$__internal_1_$__cuda_sm3x_div_rn_noftz_f32_slowpath:
[----:B------:R-:W-:Y:S01]  /*3350*/  SHF.R.U32.HI R18, RZ, 0x17, R3 ;  /* 0x00000017ff127819 */ /* 0x000fe20000011603 */
[----:B------:R-:W-:Y:S01]  /*3360*/  BSSY.RECONVERGENT B1, `(.L_x_48) ;  /* 0x0000062000017945 */ /* 0x000fe20003800200 */
[----:B------:R-:W-:Y:S02]  /*3370*/  SHF.R.U32.HI R19, RZ, 0x17, R0 ;  /* 0x00000017ff137819 */ /* 0x000fe40000011600 */
[----:B------:R-:W-:Y:S02]  /*3380*/  LOP3.LUT R18, R18, 0xff, RZ, 0xc0, !PT ;  /* 0x000000ff12127812 */ /* 0x000fe400078ec0ff */
[----:B------:R-:W-:Y:S02]  /*3390*/  LOP3.LUT R24, R19, 0xff, RZ, 0xc0, !PT ;  /* 0x000000ff13187812 */ /* 0x000fe400078ec0ff */
[----:B------:R-:W-:Y:S02]  /*33a0*/  IADD3 R21, PT, PT, R18, -0x1, RZ ;  /* 0xffffffff12157810 */ /* 0x000fe40007ffe0ff */
[----:B------:R-:W-:-:S02]  /*33b0*/  IADD3 R20, PT, PT, R24, -0x1, RZ ;  /* 0xffffffff18147810 */ /* 0x000fc40007ffe0ff */
[----:B------:R-:W-:-:S04]  /*33c0*/  ISETP.GT.U32.AND P0, PT, R21, 0xfd, PT ;  /* 0x000000fd1500780c */ /* 0x000fc80003f04070 */
[----:B------:R-:W-:-:S13]  /*33d0*/  ISETP.GT.U32.OR P0, PT, R20, 0xfd, P0 ;  /* 0x000000fd1400780c */ /* 0x000fda0000704470 */
[----:B------:R-:W-:Y:S01]  /*33e0*/  @!P0 MOV R19, RZ ;  /* 0x000000ff00138202 */ /* 0x000fe20000000f00 */
[----:B------:R-:W-:Y:S06]  /*33f0*/  @!P0 BRA `(.L_x_49) ;  /* 0x00000000005c8947 */ /* 0x000fec0003800000 */
[----:B------:R-:W-:Y:S02]  /*3400*/  FSETP.GTU.FTZ.AND P0, PT, |R0|, +INF , PT ;  /* 0x7f8000000000780b */ /* 0x000fe40003f1c200 */
[----:B------:R-:W-:-:S04]  /*3410*/  FSETP.GTU.FTZ.AND P1, PT, |R3|, +INF , PT ;  /* 0x7f8000000300780b */ /* 0x000fc80003f3c200 */
[----:B------:R-:W-:-:S13]  /*3420*/  PLOP3.LUT P0, PT, P0, P1, PT, 0xf8, 0x8f ;  /* 0x00000000008f781c */ /* 0x000fda0000703f70 */
[----:B------:R-:W-:Y:S05]  /*3430*/  @P0 BRA `(.L_x_50) ;  /* 0x00000004004c0947 */ /* 0x000fea0003800000 */
[----:B------:R-:W-:-:S13]  /*3440*/  LOP3.LUT P0, RZ, R3, 0x7fffffff, R0, 0xc8, !PT ;  /* 0x7fffffff03ff7812 */ /* 0x000fda000780c800 */
[----:B------:R-:W-:Y:S05]  /*3450*/  @!P0 BRA `(.L_x_51) ;  /* 0x00000004003c8947 */ /* 0x000fea0003800000 */
[C---:B------:R-:W-:Y:S02]  /*3460*/  FSETP.NEU.FTZ.AND P0, PT, |R0|.reuse, +INF , PT ;  /* 0x7f8000000000780b */ /* 0x040fe40003f1d200 */
[----:B------:R-:W-:Y:S02]  /*3470*/  FSETP.NEU.FTZ.AND P2, PT, |R3|, +INF , PT ;  /* 0x7f8000000300780b */ /* 0x000fe40003f5d200 */
[----:B------:R-:W-:-:S11]  /*3480*/  FSETP.NEU.FTZ.AND P1, PT, |R0|, +INF , PT ;  /* 0x7f8000000000780b */ /* 0x000fd60003f3d200 */
[----:B------:R-:W-:Y:S05]  /*3490*/  @!P2 BRA !P0, `(.L_x_51) ;  /* 0x00000004002ca947 */ /* 0x000fea0004000000 */
[----:B------:R-:W-:-:S04]  /*34a0*/  LOP3.LUT P0, RZ, R0, 0x7fffffff, RZ, 0xc0, !PT ;  /* 0x7fffffff00ff7812 */ /* 0x000fc8000780c0ff */
[----:B------:R-:W-:-:S13]  /*34b0*/  PLOP3.LUT P0, PT, P2, P0, PT, 0x2f, 0xf2 ;  /* 0x0000000000f2781c */ /* 0x000fda0001700577 */
[----:B------:R-:W-:Y:S05]  /*34c0*/  @P0 BRA `(.L_x_52) ;  /* 0x0000000400180947 */ /* 0x000fea0003800000 */
[----:B------:R-:W-:-:S04]  /*34d0*/  LOP3.LUT P0, RZ, R3, 0x7fffffff, RZ, 0xc0, !PT ;  /* 0x7fffffff03ff7812 */ /* 0x000fc8000780c0ff */
[----:B------:R-:W-:-:S13]  /*34e0*/  PLOP3.LUT P0, PT, P1, P0, PT, 0x2f, 0xf2 ;  /* 0x0000000000f2781c */ /* 0x000fda0000f00577 */
[----:B------:R-:W-:Y:S05]  /*34f0*/  @P0 BRA `(.L_x_53) ;  /* 0x0000000400000947 */ /* 0x000fea0003800000 */
[----:B------:R-:W-:Y:S02]  /*3500*/  ISETP.GE.AND P0, PT, R20, RZ, PT ;  /* 0x000000ff1400720c */ /* 0x000fe40003f06270 */
[----:B------:R-:W-:-:S11]  /*3510*/  ISETP.GE.AND P1, PT, R21, RZ, PT ;  /* 0x000000ff1500720c */ /* 0x000fd60003f26270 */
[----:B------:R-:W-:Y:S01]  /*3520*/  @P0 MOV R19, RZ ;  /* 0x000000ff00130202 */ /* 0x000fe20000000f00 */
[----:B------:R-:W-:Y:S01]  /*3530*/  @!P0 FFMA R0, R0, 1.84467440737095516160e+19, RZ ;  /* 0x5f80000000008823 */ /* 0x000fe200000000ff */
[----:B------:R-:W-:Y:S01]  /*3540*/  @!P0 MOV R19, 0xffffffc0 ;  /* 0xffffffc000138802 */ /* 0x000fe20000000f00 */
[----:B------:R-:W-:-:S03]  /*3550*/  @!P1 FFMA R3, R3, 1.84467440737095516160e+19, RZ ;  /* 0x5f80000003039823 */ /* 0x000fc600000000ff */
[----:B------:R-:W-:-:S07]  /*3560*/  @!P1 IADD3 R19, PT, PT, R19, 0x40, RZ ;  /* 0x0000004013139810 */ /* 0x000fce0007ffe0ff */
.L_x_49:
[----:B------:R-:W-:Y:S01]  /*3570*/  LEA R20, R18, 0xc0800000, 0x17 ;  /* 0xc080000012147811 */ /* 0x000fe200078eb8ff */
[----:B------:R-:W-:Y:S03]  /*3580*/  BSSY.RECONVERGENT B2, `(.L_x_54) ;  /* 0x0000036000027945 */ /* 0x000fe60003800200 */
[----:B------:R-:W-:Y:S02]  /*3590*/  IADD3 R22, PT, PT, -R20, R3, RZ ;  /* 0x0000000314167210 */ /* 0x000fe40007ffe1ff */
[----:B------:R-:W-:Y:S02]  /*35a0*/  IADD3 R3, PT, PT, R24, -0x7f, RZ ;  /* 0xffffff8118037810 */ /* 0x000fe40007ffe0ff */
[----:B------:R-:W0:Y:S01]  /*35b0*/  MUFU.RCP R21, R22 ;  /* 0x0000001600157308 */ /* 0x000e220000001000 */
[----:B------:R-:W-:Y:S01]  /*35c0*/  FADD.FTZ R23, -R22, -RZ ;  /* 0x800000ff16177221 */ /* 0x000fe20000010100 */
[C---:B------:R-:W-:Y:S01]  /*35d0*/  IADD3 R18, PT, PT, R3.reuse, 0x7f, -R18 ;  /* 0x0000007f03127810 */ /* 0x040fe20007ffe812 */
[----:B------:R-:W-:-:S03]  /*35e0*/  IMAD R0, R3, -0x800000, R0 ;  /* 0xff80000003007824 */ /* 0x000fc600078e0200 */
[----:B------:R-:W-:Y:S01]  /*35f0*/  IADD3 R18, PT, PT, R18, R19, RZ ;  /* 0x0000001312127210 */ /* 0x000fe20007ffe0ff */
[----:B0-----:R-:W-:-:S04]  /*3600*/  FFMA R20, R21, R23, 1 ;  /* 0x3f80000015147423 */ /* 0x001fc80000000017 */
[----:B------:R-:W-:-:S04]  /*3610*/  FFMA R21, R21, R20, R21 ;  /* 0x0000001415157223 */ /* 0x000fc80000000015 */
[----:B------:R-:W-:-:S04]  /*3620*/  FFMA R20, R0, R21, RZ ;  /* 0x0000001500147223 */ /* 0x000fc800000000ff */
[----:B------:R-:W-:-:S04]  /*3630*/  FFMA R24, R23, R20, R0 ;  /* 0x0000001417187223 */ /* 0x000fc80000000000 */
[----:B------:R-:W-:-:S04]  /*3640*/  FFMA R20, R21, R24, R20 ;  /* 0x0000001815147223 */ /* 0x000fc80000000014 */
[----:B------:R-:W-:-:S04]  /*3650*/  FFMA R23, R23, R20, R0 ;  /* 0x0000001417177223 */ /* 0x000fc80000000000 */
[----:B------:R-:W-:-:S05]  /*3660*/  FFMA R0, R21, R23, R20 ;  /* 0x0000001715007223 */ /* 0x000fca0000000014 */
[----:B------:R-:W-:-:S04]  /*3670*/  SHF.R.U32.HI R3, RZ, 0x17, R0 ;  /* 0x00000017ff037819 */ /* 0x000fc80000011600 */
[----:B------:R-:W-:-:S04]  /*3680*/  LOP3.LUT R3, R3, 0xff, RZ, 0xc0, !PT ;  /* 0x000000ff03037812 */ /* 0x000fc800078ec0ff */
[----:B------:R-:W-:-:S04]  /*3690*/  IADD3 R22, PT, PT, R3, R18, RZ ;  /* 0x0000001203167210 */ /* 0x000fc80007ffe0ff */
[----:B------:R-:W-:-:S04]  /*36a0*/  IADD3 R3, PT, PT, R22, -0x1, RZ ;  /* 0xffffffff16037810 */ /* 0x000fc80007ffe0ff */
[----:B------:R-:W-:-:S13]  /*36b0*/  ISETP.GE.U32.AND P0, PT, R3, 0xfe, PT ;  /* 0x000000fe0300780c */ /* 0x000fda0003f06070 */
[----:B------:R-:W-:Y:S05]  /*36c0*/  @!P0 BRA `(.L_x_55) ;  /* 0x0000000000808947 */ /* 0x000fea0003800000 */
[----:B------:R-:W-:-:S13]  /*36d0*/  ISETP.GT.AND P0, PT, R22, 0xfe, PT ;  /* 0x000000fe1600780c */ /* 0x000fda0003f04270 */
[----:B------:R-:W-:Y:S05]  /*36e0*/  @P0 BRA `(.L_x_56) ;  /* 0x00000000006c0947 */ /* 0x000fea0003800000 */
[----:B------:R-:W-:-:S13]  /*36f0*/  ISETP.GE.AND P0, PT, R22, 0x1, PT ;  /* 0x000000011600780c */ /* 0x000fda0003f06270 */
[----:B------:R-:W-:Y:S05]  /*3700*/  @P0 BRA `(.L_x_57) ;  /* 0x0000000000740947 */ /* 0x000fea0003800000 */
[----:B------:R-:W-:Y:S02]  /*3710*/  ISETP.GE.AND P0, PT, R22, -0x18, PT ;  /* 0xffffffe81600780c */ /* 0x000fe40003f06270 */
[----:B------:R-:W-:-:S11]  /*3720*/  LOP3.LUT R0, R0, 0x80000000, RZ, 0xc0, !PT ;  /* 0x8000000000007812 */ /* 0x000fd600078ec0ff */
[----:B------:R-:W-:Y:S05]  /*3730*/  @!P0 BRA `(.L_x_57) ;  /* 0x0000000000688947 */ /* 0x000fea0003800000 */
[-CC-:B------:R-:W-:Y:S01]  /*3740*/  FFMA.RZ R3, R21, R23.reuse, R20.reuse ;  /* 0x0000001715037223 */ /* 0x180fe2000000c014 */
[C---:B------:R-:W-:Y:S02]  /*3750*/  IADD3 R19, PT, PT, R22.reuse, 0x20, RZ ;  /* 0x0000002016137810 */ /* 0x040fe40007ffe0ff */
[C---:B------:R-:W-:Y:S02]  /*3760*/  ISETP.NE.AND P2, PT, R22.reuse, RZ, PT ;  /* 0x000000ff1600720c */ /* 0x040fe40003f45270 */
[----:B------:R-:W-:Y:S01]  /*3770*/  LOP3.LUT R18, R3, 0x7fffff, RZ, 0xc0, !PT ;  /* 0x007fffff03127812 */ /* 0x000fe200078ec0ff */
[CCC-:B------:R-:W-:Y:S01]  /*3780*/  FFMA.RP R3, R21.reuse, R23.reuse, R20.reuse ;  /* 0x0000001715037223 */ /* 0x1c0fe20000008014 */
[----:B------:R-:W-:Y:S01]  /*3790*/  FFMA.RM R20, R21, R23, R20 ;  /* 0x0000001715147223 */ /* 0x000fe20000004014 */
[----:B------:R-:W-:Y:S02]  /*37a0*/  ISETP.NE.AND P1, PT, R22, RZ, PT ;  /* 0x000000ff1600720c */ /* 0x000fe40003f25270 */
[----:B------:R-:W-:-:S02]  /*37b0*/  LOP3.LUT R18, R18, 0x800000, RZ, 0xfc, !PT ;  /* 0x0080000012127812 */ /* 0x000fc400078efcff */
[----:B------:R-:W-:Y:S02]  /*37c0*/  IADD3 R21, PT, PT, -R22, RZ, RZ ;  /* 0x000000ff16157210 */ /* 0x000fe40007ffe1ff */
[----:B------:R-:W-:Y:S02]  /*37d0*/  SHF.L.U32 R19, R18, R19, RZ ;  /* 0x0000001312137219 */ /* 0x000fe400000006ff */
[----:B------:R-:W-:Y:S02]  /*37e0*/  FSETP.NEU.FTZ.AND P0, PT, R3, R20, PT ;  /* 0x000000140300720b */ /* 0x000fe40003f1d000 */
[----:B------:R-:W-:Y:S02]  /*37f0*/  SEL R3, R21, RZ, P2 ;  /* 0x000000ff15037207 */ /* 0x000fe40001000000 */
[----:B------:R-:W-:Y:S02]  /*3800*/  ISETP.NE.AND P1, PT, R19, RZ, P1 ;  /* 0x000000ff1300720c */ /* 0x000fe40000f25270 */
[----:B------:R-:W-:-:S02]  /*3810*/  SHF.R.U32.HI R3, RZ, R3, R18 ;  /* 0x00000003ff037219 */ /* 0x000fc40000011612 */
[----:B------:R-:W-:Y:S02]  /*3820*/  PLOP3.LUT P0, PT, P0, P1, PT, 0xf8, 0x8f ;  /* 0x00000000008f781c */ /* 0x000fe40000703f70 */
[----:B------:R-:W-:Y:S02]  /*3830*/  SHF.R.U32.HI R19, RZ, 0x1, R3 ;  /* 0x00000001ff137819 */ /* 0x000fe40000011603 */
[----:B------:R-:W-:-:S04]  /*3840*/  SEL R18, RZ, 0x1, !P0 ;  /* 0x00000001ff127807 */ /* 0x000fc80004000000 */
[----:B------:R-:W-:-:S04]  /*3850*/  LOP3.LUT R18, R18, 0x1, R19, 0xf8, !PT ;  /* 0x0000000112127812 */ /* 0x000fc800078ef813 */
[----:B------:R-:W-:-:S04]  /*3860*/  LOP3.LUT R18, R18, R3, RZ, 0xc0, !PT ;  /* 0x0000000312127212 */ /* 0x000fc800078ec0ff */
[----:B------:R-:W-:-:S04]  /*3870*/  IADD3 R19, PT, PT, R19, R18, RZ ;  /* 0x0000001213137210 */ /* 0x000fc80007ffe0ff */
[----:B------:R-:W-:Y:S01]  /*3880*/  LOP3.LUT R0, R19, R0, RZ, 0xfc, !PT ;  /* 0x0000000013007212 */ /* 0x000fe200078efcff */
[----:B------:R-:W-:Y:S06]  /*3890*/  BRA `(.L_x_57) ;  /* 0x0000000000107947 */ /* 0x000fec0003800000 */
.L_x_56:
[----:B------:R-:W-:-:S04]  /*38a0*/  LOP3.LUT R0, R0, 0x80000000, RZ, 0xc0, !PT ;  /* 0x8000000000007812 */ /* 0x000fc800078ec0ff */
[----:B------:R-:W-:Y:S01]  /*38b0*/  LOP3.LUT R0, R0, 0x7f800000, RZ, 0xfc, !PT ;  /* 0x7f80000000007812 */ /* 0x000fe200078efcff */
[----:B------:R-:W-:Y:S06]  /*38c0*/  BRA `(.L_x_57) ;  /* 0x0000000000047947 */ /* 0x000fec0003800000 */
.L_x_55:
[----:B------:R-:W-:-:S07]  /*38d0*/  LEA R0, R18, R0, 0x17 ;  /* 0x0000000012007211 */ /* 0x000fce00078eb8ff */
.L_x_57:
[----:B------:R-:W-:Y:S05]  /*38e0*/  BSYNC.RECONVERGENT B2 ;  /* 0x0000000000027941 */ /* 0x000fea0003800200 */
.L_x_54:
[----:B------:R-:W-:Y:S05]  /*38f0*/  BRA `(.L_x_58) ;  /* 0x0000000000207947 */ /* 0x000fea0003800000 */
.L_x_53:
[----:B------:R-:W-:-:S04]  /*3900*/  LOP3.LUT R0, R3, 0x80000000, R0, 0x48, !PT ;  /* 0x8000000003007812 */ /* 0x000fc800078e4800 */
[----:B------:R-:W-:Y:S01]  /*3910*/  LOP3.LUT R0, R0, 0x7f800000, RZ, 0xfc, !PT ;  /* 0x7f80000000007812 */ /* 0x000fe200078efcff */
[----:B------:R-:W-:Y:S06]  /*3920*/  BRA `(.L_x_58) ;  /* 0x0000000000147947 */ /* 0x000fec0003800000 */
.L_x_52:
[----:B------:R-:W-:Y:S01]  /*3930*/  LOP3.LUT R0, R3, 0x80000000, R0, 0x48, !PT ;  /* 0x8000000003007812 */ /* 0x000fe200078e4800 */
[----:B------:R-:W-:Y:S06]  /*3940*/  BRA `(.L_x_58) ;  /* 0x00000000000c7947 */ /* 0x000fec0003800000 */
.L_x_51:
[----:B------:R-:W0:Y:S01]  /*3950*/  MUFU.RSQ R0, -QNAN ;  /* 0xffc0000000007908 */ /* 0x000e220000001400 */
[----:B------:R-:W-:Y:S05]  /*3960*/  BRA `(.L_x_58) ;  /* 0x0000000000047947 */ /* 0x000fea0003800000 */
.L_x_50:
[----:B------:R-:W-:-:S07]  /*3970*/  FADD.FTZ R0, R0, R3 ;  /* 0x0000000300007221 */ /* 0x000fce0000010000 */
.L_x_58:
[----:B------:R-:W-:Y:S05]  /*3980*/  BSYNC.RECONVERGENT B1 ;  /* 0x0000000000017941 */ /* 0x000fea0003800200 */
.L_x_48:
[----:B------:R-:W-:Y:S01]  /*3990*/  HFMA2 R19, -RZ, RZ, 0, 0 ;  /* 0x00000000ff137431 */ /* 0x000fe200000001ff */
[----:B------:R-:W-:Y:S02]  /*39a0*/  MOV R18, R16 ;  /* 0x0000001000127202 */ /* 0x000fe40000000f00 */
[----:B0-----:R-:W-:Y:S02]  /*39b0*/  MOV R3, R0 ;  /* 0x0000000000037202 */ /* 0x001fe40000000f00 */
[----:B------:R-:W-:Y:S05]  /*39c0*/  RET.REL.NODEC R18 `(_Z20multi_head_attentionPfS_S_S_S_S_) ;  /* 0xffffffc4128c7950 */ /* 0x000fea0003c3ffff */
.L_x_59:
        /* <DEDUP_REMOVED lines=11> */
.L_x_61:


//--------------------- .nv.shared._Z19flash_attn_kernel_2PfS_S_S_S_S_ --------------------------
	.section	.nv.shared._Z19flash_attn_kernel_2PfS_S_S_S_S_,"aw",@nobits
	.sectionflags	@""
	.align	4
.nv.shared._Z19flash_attn_kernel_2PfS_S_S_S_S_:
	.zero		38144


//--------------------- .nv.shared.reserved.0     --------------------------
	.section	.nv.shared.reserved.0,"aw",@nobits
	.weak		__nv_reservedSMEM_offset_0_alias
	.size		__nv_reservedSMEM_offset_0_alias, 0, 64
	.other		__nv_reservedSMEM_offset_0_alias,@"STO_CUDA_RESERVED_SHARED STV_DEFAULT"
__nv_reservedSMEM_offset_0_alias:
	.zero		0
	.zero		64


//--------------------- .nv.constant0._Z19flash_attn_kernel_2PfS_S_S_S_S_ --------------------------
	.section	.nv.constant0._Z19flash_attn_kernel_2PfS_S_S_S_S_,"a",@progbits
	.sectionflags	@""
	.align	4
.nv.constant0._Z19flash_attn_kernel_2PfS_S_S_S_S_:
	.zero		944


//--------------------- .nv.constant0._Z20multi_head_attentionPfS_S_S_S_S_ --------------------------
	.section	.nv.constant0._Z20multi_head_attentionPfS_S_S_S_S_,"a",@progbits
	.sectionflags	@""
	.align	4
.nv.constant0._Z20multi_head_attentionPfS_S_S_S_S_:
	.zero		944


//--------------------- SYMBOLS --------------------------

	.type		.nv.reservedSmem.offset0,@object
	.size		.nv.reservedSmem.offset0,0x4
	.type		.nv.reservedSmem.cap,@object
	.size		.nv.reservedSmem.cap,0x4
